	.target	sm_90a

	.elftype	@"ET_EXEC"


//--------------------- .note.nv.tkinfo           --------------------------
	.section	.note.nv.tkinfo,"",@"SHT_NOTE"
	.sectionflags	@"SHF_NOTE_NV_TKINFO"
	.tkinfo
        /*0018*/ 	.word	0x00000002
        /*0030*/ 	.string	""
        /*0030*/ 	.string	"ptxas"
        /*0030*/ 	.string	"Cuda compilation tools, release 13.0, V13.0.88"
        /*0030*/ 	.string	"Build cuda_13.0.r13.0/compiler.36424714_0"
        /*0030*/ 	.string	"-arch sm_90a -m 64 "



//--------------------- .note.nv.cuinfo           --------------------------
	.section	.note.nv.cuinfo,"",@"SHT_NOTE"
	.sectionflags	@"SHF_NOTE_NV_CUINFO"
        /*0018*/ 	.short	0x0002
        /*001a*/ 	.short	0x005a
        /*001c*/ 	.short	0x0082
	.zero		2


//--------------------- .nv.info                  --------------------------
	.section	.nv.info,"",@"SHT_CUDA_INFO"
	.align	4


	//----- nvinfo : EIATTR_REGCOUNT
	.align		4
        /*0000*/ 	.byte	0x04, 0x2f
        /*0002*/ 	.short	(.L_15 - .L_14)
	.align		4
.L_14:
        /*0004*/ 	.word	index@(_ZN7cutlass13device_kernelINS_4gemm6kernel13GemmUniversalIN4cute5tupleIJiiiiEEENS1_10collective13CollectiveMmaINS1_34MainloopSm90TmaGmmaWarpSpecializedILi2ENS5_IJNS4_1CILi1EEENSA_ILi8EEESB_EEENS1_35KernelTmaWarpSpecializedCooperativeEEENS5_IJNSA_ILi128EEESG_NSA_ILi64EEEEEENS_6half_tENS5_IJlSB_lEEESJ_NS5_IJSB_llEEENS4_8TiledMMAINS4_8MMA_AtomIJNS4_4SM904GMMA26MMA_64x128x16_F32F16F16_SSILNSP_5MajorE0ELSR_1ELNSP_7ScaleInE1ELSS_1EEEEEENS4_6LayoutINS5_IJNSA_ILi2EEESB_SB_EEENS5_IJSB_NSA_ILi0EEESY_EEEEENS5_IJNS4_10UnderscoreES11_S11_EEEEENS4_23SM90_TMA_LOAD_MULTICASTENS4_14ComposedLayoutINS4_7SwizzleILi3ELi4ELi3EEENS4_18smem_ptr_flag_bitsILi16EEENSV_INS5_IJSC_SH_EEENS5_IJSH_SB_EEEEEEEvNS4_8identityENS4_13SM90_TMA_LOADENS15_IS17_S19_NSV_INS5_IJSH_SC_EEENS5_IJSB_SH_EEEEEEEvS1E_EENS_8epilogue10collective6detail29Sm90TmaWarpSpecializedAdapterINS1M_15DefaultEpilogueISJ_SK_SK_NS1L_6thread17LinearCombinationISJ_Li1EffLNS1Q_9ScaleType4KindE0ELNS_15FloatRoundStyleE2ESJ_EENS1_15EpilogueDefaultEEEEEvvEEEEvNT_6ParamsE)
        /*0008*/ 	.word	0x000000a8


	//----- nvinfo : EIATTR_FRAME_SIZE
	.align		4
.L_15:
        /*000c*/ 	.byte	0x04, 0x11
        /*000e*/ 	.short	(.L_17 - .L_16)
	.align		4
.L_16:
        /*0010*/ 	.word	index@(_ZN7cutlass13device_kernelINS_4gemm6kernel13GemmUniversalIN4cute5tupleIJiiiiEEENS1_10collective13CollectiveMmaINS1_34MainloopSm90TmaGmmaWarpSpecializedILi2ENS5_IJNS4_1CILi1EEENSA_ILi8EEESB_EEENS1_35KernelTmaWarpSpecializedCooperativeEEENS5_IJNSA_ILi128EEESG_NSA_ILi64EEEEEENS_6half_tENS5_IJlSB_lEEESJ_NS5_IJSB_llEEENS4_8TiledMMAINS4_8MMA_AtomIJNS4_4SM904GMMA26MMA_64x128x16_F32F16F16_SSILNSP_5MajorE0ELSR_1ELNSP_7ScaleInE1ELSS_1EEEEEENS4_6LayoutINS5_IJNSA_ILi2EEESB_SB_EEENS5_IJSB_NSA_ILi0EEESY_EEEEENS5_IJNS4_10UnderscoreES11_S11_EEEEENS4_23SM90_TMA_LOAD_MULTICASTENS4_14ComposedLayoutINS4_7SwizzleILi3ELi4ELi3EEENS4_18smem_ptr_flag_bitsILi16EEENSV_INS5_IJSC_SH_EEENS5_IJSH_SB_EEEEEEEvNS4_8identityENS4_13SM90_TMA_LOADENS15_IS17_S19_NSV_INS5_IJSH_SC_EEENS5_IJSB_SH_EEEEEEEvS1E_EENS_8epilogue10collective6detail29Sm90TmaWarpSpecializedAdapterINS1M_15DefaultEpilogueISJ_SK_SK_NS1L_6thread17LinearCombinationISJ_Li1EffLNS1Q_9ScaleType4KindE0ELNS_15FloatRoundStyleE2ESJ_EENS1_15EpilogueDefaultEEEEEvvEEEEvNT_6ParamsE)
        /*0014*/ 	.word	0x00000000


	//----- nvinfo : EIATTR_MIN_STACK_SIZE
	.align		4
.L_17:
        /*0018*/ 	.byte	0x04, 0x12
        /*001a*/ 	.short	(.L_19 - .L_18)
	.align		4
.L_18:
        /*001c*/ 	.word	index@(_ZN7cutlass13device_kernelINS_4gemm6kernel13GemmUniversalIN4cute5tupleIJiiiiEEENS1_10collective13CollectiveMmaINS1_34MainloopSm90TmaGmmaWarpSpecializedILi2ENS5_IJNS4_1CILi1EEENSA_ILi8EEESB_EEENS1_35KernelTmaWarpSpecializedCooperativeEEENS5_IJNSA_ILi128EEESG_NSA_ILi64EEEEEENS_6half_tENS5_IJlSB_lEEESJ_NS5_IJSB_llEEENS4_8TiledMMAINS4_8MMA_AtomIJNS4_4SM904GMMA26MMA_64x128x16_F32F16F16_SSILNSP_5MajorE0ELSR_1ELNSP_7ScaleInE1ELSS_1EEEEEENS4_6LayoutINS5_IJNSA_ILi2EEESB_SB_EEENS5_IJSB_NSA_ILi0EEESY_EEEEENS5_IJNS4_10UnderscoreES11_S11_EEEEENS4_23SM90_TMA_LOAD_MULTICASTENS4_14ComposedLayoutINS4_7SwizzleILi3ELi4ELi3EEENS4_18smem_ptr_flag_bitsILi16EEENSV_INS5_IJSC_SH_EEENS5_IJSH_SB_EEEEEEEvNS4_8identityENS4_13SM90_TMA_LOADENS15_IS17_S19_NSV_INS5_IJSH_SC_EEENS5_IJSB_SH_EEEEEEEvS1E_EENS_8epilogue10collective6detail29Sm90TmaWarpSpecializedAdapterINS1M_15DefaultEpilogueISJ_SK_SK_NS1L_6thread17LinearCombinationISJ_Li1EffLNS1Q_9ScaleType4KindE0ELNS_15FloatRoundStyleE2ESJ_EENS1_15EpilogueDefaultEEEEEvvEEEEvNT_6ParamsE)
        /*0020*/ 	.word	0x00000000
.L_19:


//--------------------- .nv.compat                --------------------------
	.section	.nv.compat,"",@"SHT_CUDA_COMPAT_INFO"
	.align	4
        /*0000*/ 	.byte	0x02, 0x09, 0x01, 0x00, 0x02, 0x02, 0x04, 0x00, 0x02, 0x05, 0x05, 0x00, 0x03, 0x07, 0x01, 0x01
        /*0010*/ 	.byte	0x02, 0x03, 0x01, 0x00, 0x02, 0x06, 0x01, 0x00, 0x04, 0x0b, 0x08, 0x00, 0x00, 0x00, 0x00, 0x00
        /*0020*/ 	.byte	0x00, 0x00, 0x00, 0x00


//--------------------- .nv.info._ZN7cutlass13device_kernelINS_4gemm6kernel13GemmUniversalIN4cute5tupleIJiiiiEEENS1_10collective13CollectiveMmaINS1_34MainloopSm90TmaGmmaWarpSpecializedILi2ENS5_IJNS4_1CILi1EEENSA_ILi8EEESB_EEENS1_35KernelTmaWarpSpecializedCooperativeEEENS5_IJNSA_ILi128EEESG_NSA_ILi64EEEEEENS_6half_tENS5_IJlSB_lEEESJ_NS5_IJSB_llEEENS4_8TiledMMAINS4_8MMA_AtomIJNS4_4SM904GMMA26MMA_64x128x16_F32F16F16_SSILNSP_5MajorE0ELSR_1ELNSP_7ScaleInE1ELSS_1EEEEEENS4_6LayoutINS5_IJNSA_ILi2EEESB_SB_EEENS5_IJSB_NSA_ILi0EEESY_EEEEENS5_IJNS4_10UnderscoreES11_S11_EEEEENS4_23SM90_TMA_LOAD_MULTICASTENS4_14ComposedLayoutINS4_7SwizzleILi3ELi4ELi3EEENS4_18smem_ptr_flag_bitsILi16EEENSV_INS5_IJSC_SH_EEENS5_IJSH_SB_EEEEEEEvNS4_8identityENS4_13SM90_TMA_LOADENS15_IS17_S19_NSV_INS5_IJSH_SC_EEENS5_IJSB_SH_EEEEEEEvS1E_EENS_8epilogue10collective6detail29Sm90TmaWarpSpecializedAdapterINS1M_15DefaultEpilogueISJ_SK_SK_NS1L_6thread17LinearCombinationISJ_Li1EffLNS1Q_9ScaleType4KindE0ELNS_15FloatRoundStyleE2ESJ_EENS1_15EpilogueDefaultEEEEEvvEEEEvNT_6ParamsE --------------------------
	.section	.nv.info._ZN7cutlass13device_kernelINS_4gemm6kernel13GemmUniversalIN4cute5tupleIJiiiiEEENS1_10collective13CollectiveMmaINS1_34MainloopSm90TmaGmmaWarpSpecializedILi2ENS5_IJNS4_1CILi1EEENSA_ILi8EEESB_EEENS1_35KernelTmaWarpSpecializedCooperativeEEENS5_IJNSA_ILi128EEESG_NSA_ILi64EEEEEENS_6half_tENS5_IJlSB_lEEESJ_NS5_IJSB_llEEENS4_8TiledMMAINS4_8MMA_AtomIJNS4_4SM904GMMA26MMA_64x128x16_F32F16F16_SSILNSP_5MajorE0ELSR_1ELNSP_7ScaleInE1ELSS_1EEEEEENS4_6LayoutINS5_IJNSA_ILi2EEESB_SB_EEENS5_IJSB_NSA_ILi0EEESY_EEEEENS5_IJNS4_10UnderscoreES11_S11_EEEEENS4_23SM90_TMA_LOAD_MULTICASTENS4_14ComposedLayoutINS4_7SwizzleILi3ELi4ELi3EEENS4_18smem_ptr_flag_bitsILi16EEENSV_INS5_IJSC_SH_EEENS5_IJSH_SB_EEEEEEEvNS4_8identityENS4_13SM90_TMA_LOADENS15_IS17_S19_NSV_INS5_IJSH_SC_EEENS5_IJSB_SH_EEEEEEEvS1E_EENS_8epilogue10collective6detail29Sm90TmaWarpSpecializedAdapterINS1M_15DefaultEpilogueISJ_SK_SK_NS1L_6thread17LinearCombinationISJ_Li1EffLNS1Q_9ScaleType4KindE0ELNS_15FloatRoundStyleE2ESJ_EENS1_15EpilogueDefaultEEEEEvvEEEEvNT_6ParamsE,"",@"SHT_CUDA_INFO"
	.sectionflags	@""
	.align	4


	//----- nvinfo : EIATTR_CUDA_API_VERSION
	.align		4
        /*0000*/ 	.byte	0x04, 0x37
        /*0002*/ 	.short	(.L_21 - .L_20)
.L_20:
        /*0004*/ 	.word	0x00000082


	//----- nvinfo : EIATTR_KPARAM_INFO
	.align		4
.L_21:
        /*0008*/ 	.byte	0x04, 0x17
        /*000a*/ 	.short	(.L_23 - .L_22)
.L_22:
        /*000c*/ 	.word	0x00000000
        /*0010*/ 	.short	0x0000
        /*0012*/ 	.short	0x0070
        /*0014*/ 	.byte	0x00, 0xf0, 0x01, 0x10


	//----- nvinfo : EIATTR_SPARSE_MMA_MASK
	.align		4
.L_23:
        /*0018*/ 	.byte	0x03, 0x50
        /*001a*/ 	.short	0x0000


	//----- nvinfo : EIATTR_MAXREG_COUNT
	.align		4
        /*001c*/ 	.byte	0x03, 0x1b
        /*001e*/ 	.short	0x00a8


	//----- nvinfo : EIATTR_NUM_BARRIERS
	.align		4
        /*0020*/ 	.byte	0x02, 0x4c
        /*0022*/ 	.byte	0x01
	.zero		1


	//----- nvinfo : EIATTR_EXTERNS
	.align		4
        /*0024*/ 	.byte	0x04, 0x0f
        /*0026*/ 	.short	(.L_25 - .L_24)


	//   ....[0]....
	.align		4
.L_24:
        /*0028*/ 	.word	index@(__assertfail)


	//----- nvinfo : EIATTR_MERCURY_ISA_VERSION
	.align		4
.L_25:
        /*002c*/ 	.byte	0x03, 0x5f
        /*002e*/ 	.short	0x0101


	//----- nvinfo : EIATTR_INT_WARP_WIDE_INSTR_OFFSETS
	.align		4
        /*0030*/ 	.byte	0x04, 0x31
        /*0032*/ 	.short	(.L_27 - .L_26)


	//   ....[0]....
.L_26:
        /*0034*/ 	.word	0x000003f0


	//   ....[1]....
        /*0038*/ 	.word	0x00000410


	//   ....[2]....
        /*003c*/ 	.word	0x000005e0


	//   ....[3]....
        /*0040*/ 	.word	0x00001e50


	//----- nvinfo : EIATTR_COOP_GROUP_MASK_REGIDS
	.align		4
.L_27:
        /*0044*/ 	.byte	0x04, 0x29
        /*0046*/ 	.short	(.L_29 - .L_28)


	//   ....[0]....
.L_28:
        /*0048*/ 	.word	0xffffffff


	//   ....[1]....
        /*004c*/ 	.word	0xffffffff


	//   ....[2]....
        /*0050*/ 	.word	0xffffffff


	//   ....[3]....
        /*0054*/ 	.word	0xffffffff


	//   ....[4]....
        /*0058*/ 	.word	0xffffffff


	//   ....[5]....
        /*005c*/ 	.word	0xffffffff


	//----- nvinfo : EIATTR_COOP_GROUP_INSTR_OFFSETS
	.align		4
.L_29:
        /*0060*/ 	.byte	0x04, 0x28
        /*0062*/ 	.short	(.L_31 - .L_30)


	//   ....[0]....
.L_30:
        /*0064*/ 	.word	0x00000060


	//   ....[1]....
        /*0068*/ 	.word	0x00000070


	//   ....[2]....
        /*006c*/ 	.word	0x00000130


	//   ....[3]....
        /*0070*/ 	.word	0x00000290


	//   ....[4]....
        /*0074*/ 	.word	0x00000750


	//   ....[5]....
        /*0078*/ 	.word	0x000013d0


	//----- nvinfo : EIATTR_REG_RECONFIG
	.align		4
.L_31:
        /*007c*/ 	.byte	0x01, 0x54
	.zero		2


	//----- nvinfo : EIATTR_SYSCALL_OFFSETS
	.align		4
        /*0080*/ 	.byte	0x04, 0x46
        /*0082*/ 	.short	(.L_33 - .L_32)


	//   ....[0]....
.L_32:
        /*0084*/ 	.word	0x000015c0


	//----- nvinfo : EIATTR_MBARRIER_INSTR_OFFSETS
	.align		4
.L_33:
        /*0088*/ 	.byte	0x04, 0x39
        /*008a*/ 	.short	(.L_35 - .L_34)


	//   ....[0]....
.L_34:
        /*008c*/ 	.word	0x00000230
        /*0090*/ 	.word	0x000000ff
        /*0094*/ 	.word	0x00000000
        /*0098*/ 	.short	0x0100
        /*009a*/ 	.byte	0x08
	.zero		1


	//   ....[1]....
        /*009c*/ 	.word	0x00000240
        /*00a0*/ 	.word	0x000000ff
        /*00a4*/ 	.word	0x00000010
        /*00a8*/ 	.short	0x0100
        /*00aa*/ 	.byte	0x08
	.zero		1


	//   ....[2]....
        /*00ac*/ 	.word	0x00000250
        /*00b0*/ 	.word	0x000000ff
        /*00b4*/ 	.word	0x00000008
        /*00b8*/ 	.short	0x0100
        /*00ba*/ 	.byte	0x08
	.zero		1


	//   ....[3]....
        /*00bc*/ 	.word	0x00000260
        /*00c0*/ 	.word	0x000000ff
        /*00c4*/ 	.word	0x00000018
        /*00c8*/ 	.short	0x0100
        /*00ca*/ 	.byte	0x08
	.zero		1


	//   ....[4]....
        /*00cc*/ 	.word	0x00000680
        /*00d0*/ 	.word	0x000000ff
        /*00d4*/ 	.word	0x00000030
        /*00d8*/ 	.short	0x0100
        /*00da*/ 	.byte	0x06
	.zero		1


	//   ....[5]....
        /*00dc*/ 	.word	0x00000700
        /*00e0*/ 	.word	0x000000ff
        /*00e4*/ 	.word	0x00000038
        /*00e8*/ 	.short	0x0100
        /*00ea*/ 	.byte	0x06
	.zero		1


	//   ....[6]....
        /*00ec*/ 	.word	0x00001680
        /*00f0*/ 	.word	0x00000003
        /*00f4*/ 	.word	0x00000000
        /*00f8*/ 	.short	0x010a
        /*00fa*/ 	.byte	0x3f
	.zero		1


	//   ....[7]....
        /*00fc*/ 	.word	0x000016e0
        /*0100*/ 	.word	0x00000003
        /*0104*/ 	.word	0x00000000
        /*0108*/ 	.short	0x010a
        /*010a*/ 	.byte	0x3f
	.zero		1


	//   ....[8]....
        /*010c*/ 	.word	0x00001a60
        /*0110*/ 	.word	0x00000005
        /*0114*/ 	.word	0x00000000
        /*0118*/ 	.short	0x010a
        /*011a*/ 	.byte	0x3f
	.zero		1


	//   ....[9]....
        /*011c*/ 	.word	0x00001aa0
        /*0120*/ 	.word	0x00000005
        /*0124*/ 	.word	0x00000000
        /*0128*/ 	.short	0x010a
        /*012a*/ 	.byte	0x3f
	.zero		1


	//   ....[10]....
        /*012c*/ 	.word	0x00001d00
        /*0130*/ 	.word	0x00000004
        /*0134*/ 	.word	0x00000000
        /*0138*/ 	.short	0x0101
        /*013a*/ 	.byte	0x3f
	.zero		1


	//   ....[11]....
        /*013c*/ 	.word	0x00001ec0
        /*0140*/ 	.word	0x00000000
        /*0144*/ 	.word	0x00000000
        /*0148*/ 	.short	0x0101
        /*014a*/ 	.byte	0x3f
	.zero		1


	//   ....[12]....
        /*014c*/ 	.word	0x00006f90
        /*0150*/ 	.word	0x00000014
        /*0154*/ 	.word	0x00000010
        /*0158*/ 	.short	0x010a
        /*015a*/ 	.byte	0x3f
	.zero		1


	//   ....[13]....
        /*015c*/ 	.word	0x000073b0
        /*0160*/ 	.word	0x00000006
        /*0164*/ 	.word	0x00000038
        /*0168*/ 	.short	0x0101
        /*016a*/ 	.byte	0x3f
	.zero		1


	//   ....[14]....
        /*016c*/ 	.word	0x00007ad0
        /*0170*/ 	.word	0x00000007
        /*0174*/ 	.word	0x00000000
        /*0178*/ 	.short	0x010a
        /*017a*/ 	.byte	0x3f
	.zero		1


	//   ....[15]....
        /*017c*/ 	.word	0x00007b50
        /*0180*/ 	.word	0x00000005
        /*0184*/ 	.word	0x00000000
        /*0188*/ 	.short	0x010a
        /*018a*/ 	.byte	0x3f
	.zero		1


	//   ....[16]....
        /*018c*/ 	.word	0x00007bb0
        /*0190*/ 	.word	0x00000003
        /*0194*/ 	.word	0x00000000
        /*0198*/ 	.short	0x010a
        /*019a*/ 	.byte	0x3f
	.zero		1


	//   ....[17]....
        /*019c*/ 	.word	0x00007c00
        /*01a0*/ 	.word	0x00000005
        /*01a4*/ 	.word	0x00000000
        /*01a8*/ 	.short	0x010a
        /*01aa*/ 	.byte	0x3f
	.zero		1


	//   ....[18]....
        /*01ac*/ 	.word	0x00007cd0
        /*01b0*/ 	.word	0x00000014
        /*01b4*/ 	.word	0x00000010
        /*01b8*/ 	.short	0x010a
        /*01ba*/ 	.byte	0x3f
	.zero		1


	//   ....[19]....
        /*01bc*/ 	.word	0x00007da0
        /*01c0*/ 	.word	0x00000007
        /*01c4*/ 	.word	0x00000000
        /*01c8*/ 	.short	0x010a
        /*01ca*/ 	.byte	0x3f
	.zero		1


	//----- nvinfo : EIATTR_NUM_MBARRIERS
	.align		4
.L_35:
        /*01cc*/ 	.byte	0x03, 0x38
        /*01ce*/ 	.short	0x0006


	//----- nvinfo : EIATTR_EXIT_INSTR_OFFSETS
	.align		4
        /*01d0*/ 	.byte	0x04, 0x1c
        /*01d2*/ 	.short	(.L_37 - .L_36)


	//   ....[0]....
.L_36:
        /*01d4*/ 	.word	0x00000920


	//   ....[1]....
        /*01d8*/ 	.word	0x00001130


	//   ....[2]....
        /*01dc*/ 	.word	0x00006700


	//   ....[3]....
        /*01e0*/ 	.word	0x00006c60


	//   ....[4]....
        /*01e4*/ 	.word	0x00007ba0


	//----- nvinfo : EIATTR_MAX_THREADS
	.align		4
.L_37:
        /*01e8*/ 	.byte	0x04, 0x05
        /*01ea*/ 	.short	(.L_39 - .L_38)
.L_38:
        /*01ec*/ 	.word	0x00000180
        /*01f0*/ 	.word	0x00000001
        /*01f4*/ 	.word	0x00000001


	//----- nvinfo : EIATTR_CRS_STACK_SIZE
	.align		4
.L_39:
        /*01f8*/ 	.byte	0x04, 0x1e
        /*01fa*/ 	.short	(.L_41 - .L_40)
.L_40:
        /*01fc*/ 	.word	0x00000000


	//----- nvinfo : EIATTR_CBANK_PARAM_SIZE
	.align		4
.L_41:
        /*0200*/ 	.byte	0x03, 0x19
        /*0202*/ 	.short	0x0470


	//----- nvinfo : EIATTR_PARAM_CBANK
	.align		4
        /*0204*/ 	.byte	0x04, 0x0a
        /*0206*/ 	.short	(.L_43 - .L_42)
	.align		4
.L_42:
        /*0208*/ 	.word	index@(.nv.constant0._ZN7cutlass13device_kernelINS_4gemm6kernel13GemmUniversalIN4cute5tupleIJiiiiEEENS1_10collective13CollectiveMmaINS1_34MainloopSm90TmaGmmaWarpSpecializedILi2ENS5_IJNS4_1CILi1EEENSA_ILi8EEESB_EEENS1_35KernelTmaWarpSpecializedCooperativeEEENS5_IJNSA_ILi128EEESG_NSA_ILi64EEEEEENS_6half_tENS5_IJlSB_lEEESJ_NS5_IJSB_llEEENS4_8TiledMMAINS4_8MMA_AtomIJNS4_4SM904GMMA26MMA_64x128x16_F32F16F16_SSILNSP_5MajorE0ELSR_1ELNSP_7ScaleInE1ELSS_1EEEEEENS4_6LayoutINS5_IJNSA_ILi2EEESB_SB_EEENS5_IJSB_NSA_ILi0EEESY_EEEEENS5_IJNS4_10UnderscoreES11_S11_EEEEENS4_23SM90_TMA_LOAD_MULTICASTENS4_14ComposedLayoutINS4_7SwizzleILi3ELi4ELi3EEENS4_18smem_ptr_flag_bitsILi16EEENSV_INS5_IJSC_SH_EEENS5_IJSH_SB_EEEEEEEvNS4_8identityENS4_13SM90_TMA_LOADENS15_IS17_S19_NSV_INS5_IJSH_SC_EEENS5_IJSB_SH_EEEEEEEvS1E_EENS_8epilogue10collective6detail29Sm90TmaWarpSpecializedAdapterINS1M_15DefaultEpilogueISJ_SK_SK_NS1L_6thread17LinearCombinationISJ_Li1EffLNS1Q_9ScaleType4KindE0ELNS_15FloatRoundStyleE2ESJ_EENS1_15EpilogueDefaultEEEEEvvEEEEvNT_6ParamsE)
        /*020c*/ 	.short	0x0210
        /*020e*/ 	.short	0x0470


	//----- nvinfo : EIATTR_SW_WAR
	.align		4
.L_43:
        /*0210*/ 	.byte	0x04, 0x36
        /*0212*/ 	.short	(.L_45 - .L_44)
.L_44:
        /*0214*/ 	.word	0x00000008
.L_45:


//--------------------- .nv.callgraph             --------------------------
	.section	.nv.callgraph,"",@"SHT_CUDA_CALLGRAPH"
	.align	4
	.sectionentsize	8
	.align		4
        /*0000*/ 	.word	0x00000000
	.align		4
        /*0004*/ 	.word	0xffffffff
	.align		4
        /*0008*/ 	.word	index@(_ZN7cutlass13device_kernelINS_4gemm6kernel13GemmUniversalIN4cute5tupleIJiiiiEEENS1_10collective13CollectiveMmaINS1_34MainloopSm90TmaGmmaWarpSpecializedILi2ENS5_IJNS4_1CILi1EEENSA_ILi8EEESB_EEENS1_35KernelTmaWarpSpecializedCooperativeEEENS5_IJNSA_ILi128EEESG_NSA_ILi64EEEEEENS_6half_tENS5_IJlSB_lEEESJ_NS5_IJSB_llEEENS4_8TiledMMAINS4_8MMA_AtomIJNS4_4SM904GMMA26MMA_64x128x16_F32F16F16_SSILNSP_5MajorE0ELSR_1ELNSP_7ScaleInE1ELSS_1EEEEEENS4_6LayoutINS5_IJNSA_ILi2EEESB_SB_EEENS5_IJSB_NSA_ILi0EEESY_EEEEENS5_IJNS4_10UnderscoreES11_S11_EEEEENS4_23SM90_TMA_LOAD_MULTICASTENS4_14ComposedLayoutINS4_7SwizzleILi3ELi4ELi3EEENS4_18smem_ptr_flag_bitsILi16EEENSV_INS5_IJSC_SH_EEENS5_IJSH_SB_EEEEEEEvNS4_8identityENS4_13SM90_TMA_LOADENS15_IS17_S19_NSV_INS5_IJSH_SC_EEENS5_IJSB_SH_EEEEEEEvS1E_EENS_8epilogue10collective6detail29Sm90TmaWarpSpecializedAdapterINS1M_15DefaultEpilogueISJ_SK_SK_NS1L_6thread17LinearCombinationISJ_Li1EffLNS1Q_9ScaleType4KindE0ELNS_15FloatRoundStyleE2ESJ_EENS1_15EpilogueDefaultEEEEEvvEEEEvNT_6ParamsE)
	.align		4
        /*000c*/ 	.word	index@(__assertfail)
	.align		4
        /*0010*/ 	.word	0x00000000
	.align		4
        /*0014*/ 	.word	0xfffffffe
	.align		4
        /*0018*/ 	.word	0x00000000
	.align		4
        /*001c*/ 	.word	0xfffffffd
	.align		4
        /*0020*/ 	.word	0x00000000
	.align		4
        /*0024*/ 	.word	0xfffffffc


//--------------------- .nv.constant4             --------------------------
	.section	.nv.constant4,"a",@progbits
	.align	8
	.align		8
.nv.constant4:
        /*0000*/ 	.dword	__assertfail
	.align		8
        /*0008*/ 	.dword	__unnamed_1
	.align		8
        /*0010*/ 	.dword	_ZN40_INTERNAL_ec99f39c_4_k_cu_2be9611a_312934cuda3std3__45__cpo5beginE
	.align		8
        /*0018*/ 	.dword	_ZN40_INTERNAL_ec99f39c_4_k_cu_2be9611a_312934cuda3std3__45__cpo3endE
	.align		8
        /*0020*/ 	.dword	_ZN40_INTERNAL_ec99f39c_4_k_cu_2be9611a_312934cuda3std3__45__cpo6cbeginE
	.align		8
        /*0028*/ 	.dword	_ZN40_INTERNAL_ec99f39c_4_k_cu_2be9611a_312934cuda3std3__45__cpo4cendE
	.align		8
        /*0030*/ 	.dword	_ZN40_INTERNAL_ec99f39c_4_k_cu_2be9611a_312934cuda3std3__442_GLOBAL__N__ec99f39c_4_k_cu_2be9611a_312936ignoreE
	.align		8
        /*0038*/ 	.dword	_ZN40_INTERNAL_ec99f39c_4_k_cu_2be9611a_312934cuda3std3__419piecewise_constructE
	.align		8
        /*0040*/ 	.dword	_ZN40_INTERNAL_ec99f39c_4_k_cu_2be9611a_312934cuda3std3__48in_placeE
	.align		8
        /*0048*/ 	.dword	_ZN40_INTERNAL_ec99f39c_4_k_cu_2be9611a_312934cuda3std6ranges3__45__cpo4swapE
	.align		8
        /*0050*/ 	.dword	_ZN40_INTERNAL_ec99f39c_4_k_cu_2be9611a_312934cuda3std6ranges3__45__cpo9iter_moveE
	.align		8
        /*0058*/ 	.dword	_ZN40_INTERNAL_ec99f39c_4_k_cu_2be9611a_312934cute7productE
	.align		8
        /*0060*/ 	.dword	_ZN40_INTERNAL_ec99f39c_4_k_cu_2be9611a_312934cute1_E
	.align		8
        /*0068*/ 	.dword	$str$22
	.align		8
        /*0070*/ 	.dword	$str$23


//--------------------- .text._ZN7cutlass13device_kernelINS_4gemm6kernel13GemmUniversalIN4cute5tupleIJiiiiEEENS1_10collective13CollectiveMmaINS1_34MainloopSm90TmaGmmaWarpSpecializedILi2ENS5_IJNS4_1CILi1EEENSA_ILi8EEESB_EEENS1_35KernelTmaWarpSpecializedCooperativeEEENS5_IJNSA_ILi128EEESG_NSA_ILi64EEEEEENS_6half_tENS5_IJlSB_lEEESJ_NS5_IJSB_llEEENS4_8TiledMMAINS4_8MMA_AtomIJNS4_4SM904GMMA26MMA_64x128x16_F32F16F16_SSILNSP_5MajorE0ELSR_1ELNSP_7ScaleInE1ELSS_1EEEEEENS4_6LayoutINS5_IJNSA_ILi2EEESB_SB_EEENS5_IJSB_NSA_ILi0EEESY_EEEEENS5_IJNS4_10UnderscoreES11_S11_EEEEENS4_23SM90_TMA_LOAD_MULTICASTENS4_14ComposedLayoutINS4_7SwizzleILi3ELi4ELi3EEENS4_18smem_ptr_flag_bitsILi16EEENSV_INS5_IJSC_SH_EEENS5_IJSH_SB_EEEEEEEvNS4_8identityENS4_13SM90_TMA_LOADENS15_IS17_S19_NSV_INS5_IJSH_SC_EEENS5_IJSB_SH_EEEEEEEvS1E_EENS_8epilogue10collective6detail29Sm90TmaWarpSpecializedAdapterINS1M_15DefaultEpilogueISJ_SK_SK_NS1L_6thread17LinearCombinationISJ_Li1EffLNS1Q_9ScaleType4KindE0ELNS_15FloatRoundStyleE2ESJ_EENS1_15EpilogueDefaultEEEEEvvEEEEvNT_6ParamsE --------------------------
	.section	.text._ZN7cutlass13device_kernelINS_4gemm6kernel13GemmUniversalIN4cute5tupleIJiiiiEEENS1_10collective13CollectiveMmaINS1_34MainloopSm90TmaGmmaWarpSpecializedILi2ENS5_IJNS4_1CILi1EEENSA_ILi8EEESB_EEENS1_35KernelTmaWarpSpecializedCooperativeEEENS5_IJNSA_ILi128EEESG_NSA_ILi64EEEEEENS_6half_tENS5_IJlSB_lEEESJ_NS5_IJSB_llEEENS4_8TiledMMAINS4_8MMA_AtomIJNS4_4SM904GMMA26MMA_64x128x16_F32F16F16_SSILNSP_5MajorE0ELSR_1ELNSP_7ScaleInE1ELSS_1EEEEEENS4_6LayoutINS5_IJNSA_ILi2EEESB_SB_EEENS5_IJSB_NSA_ILi0EEESY_EEEEENS5_IJNS4_10UnderscoreES11_S11_EEEEENS4_23SM90_TMA_LOAD_MULTICASTENS4_14ComposedLayoutINS4_7SwizzleILi3ELi4ELi3EEENS4_18smem_ptr_flag_bitsILi16EEENSV_INS5_IJSC_SH_EEENS5_IJSH_SB_EEEEEEEvNS4_8identityENS4_13SM90_TMA_LOADENS15_IS17_S19_NSV_INS5_IJSH_SC_EEENS5_IJSB_SH_EEEEEEEvS1E_EENS_8epilogue10collective6detail29Sm90TmaWarpSpecializedAdapterINS1M_15DefaultEpilogueISJ_SK_SK_NS1L_6thread17LinearCombinationISJ_Li1EffLNS1Q_9ScaleType4KindE0ELNS_15FloatRoundStyleE2ESJ_EENS1_15EpilogueDefaultEEEEEvvEEEEvNT_6ParamsE,"ax",@progbits
	.align	128
.text._ZN7cutlass13device_kernelINS_4gemm6kernel13GemmUniversalIN4cute5tupleIJiiiiEEENS1_10collective13CollectiveMmaINS1_34MainloopSm90TmaGmmaWarpSpecializedILi2ENS5_IJNS4_1CILi1EEENSA_ILi8EEESB_EEENS1_35KernelTmaWarpSpecializedCooperativeEEENS5_IJNSA_ILi128EEESG_NSA_ILi64EEEEEENS_6half_tENS5_IJlSB_lEEESJ_NS5_IJSB_llEEENS4_8TiledMMAINS4_8MMA_AtomIJNS4_4SM904GMMA26MMA_64x128x16_F32F16F16_SSILNSP_5MajorE0ELSR_1ELNSP_7ScaleInE1ELSS_1EEEEEENS4_6LayoutINS5_IJNSA_ILi2EEESB_SB_EEENS5_IJSB_NSA_ILi0EEESY_EEEEENS5_IJNS4_10UnderscoreES11_S11_EEEEENS4_23SM90_TMA_LOAD_MULTICASTENS4_14ComposedLayoutINS4_7SwizzleILi3ELi4ELi3EEENS4_18smem_ptr_flag_bitsILi16EEENSV_INS5_IJSC_SH_EEENS5_IJSH_SB_EEEEEEEvNS4_8identityENS4_13SM90_TMA_LOADENS15_IS17_S19_NSV_INS5_IJSH_SC_EEENS5_IJSB_SH_EEEEEEEvS1E_EENS_8epilogue10collective6detail29Sm90TmaWarpSpecializedAdapterINS1M_15DefaultEpilogueISJ_SK_SK_NS1L_6thread17LinearCombinationISJ_Li1EffLNS1Q_9ScaleType4KindE0ELNS_15FloatRoundStyleE2ESJ_EENS1_15EpilogueDefaultEEEEEvvEEEEvNT_6ParamsE:
        .type           _ZN7cutlass13device_kernelINS_4gemm6kernel13GemmUniversalIN4cute5tupleIJiiiiEEENS1_10collective13CollectiveMmaINS1_34MainloopSm90TmaGmmaWarpSpecializedILi2ENS5_IJNS4_1CILi1EEENSA_ILi8EEESB_EEENS1_35KernelTmaWarpSpecializedCooperativeEEENS5_IJNSA_ILi128EEESG_NSA_ILi64EEEEEENS_6half_tENS5_IJlSB_lEEESJ_NS5_IJSB_llEEENS4_8TiledMMAINS4_8MMA_AtomIJNS4_4SM904GMMA26MMA_64x128x16_F32F16F16_SSILNSP_5MajorE0ELSR_1ELNSP_7ScaleInE1ELSS_1EEEEEENS4_6LayoutINS5_IJNSA_ILi2EEESB_SB_EEENS5_IJSB_NSA_ILi0EEESY_EEEEENS5_IJNS4_10UnderscoreES11_S11_EEEEENS4_23SM90_TMA_LOAD_MULTICASTENS4_14ComposedLayoutINS4_7SwizzleILi3ELi4ELi3EEENS4_18smem_ptr_flag_bitsILi16EEENSV_INS5_IJSC_SH_EEENS5_IJSH_SB_EEEEEEEvNS4_8identityENS4_13SM90_TMA_LOADENS15_IS17_S19_NSV_INS5_IJSH_SC_EEENS5_IJSB_SH_EEEEEEEvS1E_EENS_8epilogue10collective6detail29Sm90TmaWarpSpecializedAdapterINS1M_15DefaultEpilogueISJ_SK_SK_NS1L_6thread17LinearCombinationISJ_Li1EffLNS1Q_9ScaleType4KindE0ELNS_15FloatRoundStyleE2ESJ_EENS1_15EpilogueDefaultEEEEEvvEEEEvNT_6ParamsE,@function
        .size           _ZN7cutlass13device_kernelINS_4gemm6kernel13GemmUniversalIN4cute5tupleIJiiiiEEENS1_10collective13CollectiveMmaINS1_34MainloopSm90TmaGmmaWarpSpecializedILi2ENS5_IJNS4_1CILi1EEENSA_ILi8EEESB_EEENS1_35KernelTmaWarpSpecializedCooperativeEEENS5_IJNSA_ILi128EEESG_NSA_ILi64EEEEEENS_6half_tENS5_IJlSB_lEEESJ_NS5_IJSB_llEEENS4_8TiledMMAINS4_8MMA_AtomIJNS4_4SM904GMMA26MMA_64x128x16_F32F16F16_SSILNSP_5MajorE0ELSR_1ELNSP_7ScaleInE1ELSS_1EEEEEENS4_6LayoutINS5_IJNSA_ILi2EEESB_SB_EEENS5_IJSB_NSA_ILi0EEESY_EEEEENS5_IJNS4_10UnderscoreES11_S11_EEEEENS4_23SM90_TMA_LOAD_MULTICASTENS4_14ComposedLayoutINS4_7SwizzleILi3ELi4ELi3EEENS4_18smem_ptr_flag_bitsILi16EEENSV_INS5_IJSC_SH_EEENS5_IJSH_SB_EEEEEEEvNS4_8identityENS4_13SM90_TMA_LOADENS15_IS17_S19_NSV_INS5_IJSH_SC_EEENS5_IJSB_SH_EEEEEEEvS1E_EENS_8epilogue10collective6detail29Sm90TmaWarpSpecializedAdapterINS1M_15DefaultEpilogueISJ_SK_SK_NS1L_6thread17LinearCombinationISJ_Li1EffLNS1Q_9ScaleType4KindE0ELNS_15FloatRoundStyleE2ESJ_EENS1_15EpilogueDefaultEEEEEvvEEEEvNT_6ParamsE,(.L_x_193 - _ZN7cutlass13device_kernelINS_4gemm6kernel13GemmUniversalIN4cute5tupleIJiiiiEEENS1_10collective13CollectiveMmaINS1_34MainloopSm90TmaGmmaWarpSpecializedILi2ENS5_IJNS4_1CILi1EEENSA_ILi8EEESB_EEENS1_35KernelTmaWarpSpecializedCooperativeEEENS5_IJNSA_ILi128EEESG_NSA_ILi64EEEEEENS_6half_tENS5_IJlSB_lEEESJ_NS5_IJSB_llEEENS4_8TiledMMAINS4_8MMA_AtomIJNS4_4SM904GMMA26MMA_64x128x16_F32F16F16_SSILNSP_5MajorE0ELSR_1ELNSP_7ScaleInE1ELSS_1EEEEEENS4_6LayoutINS5_IJNSA_ILi2EEESB_SB_EEENS5_IJSB_NSA_ILi0EEESY_EEEEENS5_IJNS4_10UnderscoreES11_S11_EEEEENS4_23SM90_TMA_LOAD_MULTICASTENS4_14ComposedLayoutINS4_7SwizzleILi3ELi4ELi3EEENS4_18smem_ptr_flag_bitsILi16EEENSV_INS5_IJSC_SH_EEENS5_IJSH_SB_EEEEEEEvNS4_8identityENS4_13SM90_TMA_LOADENS15_IS17_S19_NSV_INS5_IJSH_SC_EEENS5_IJSB_SH_EEEEEEEvS1E_EENS_8epilogue10collective6detail29Sm90TmaWarpSpecializedAdapterINS1M_15DefaultEpilogueISJ_SK_SK_NS1L_6thread17LinearCombinationISJ_Li1EffLNS1Q_9ScaleType4KindE0ELNS_15FloatRoundStyleE2ESJ_EENS1_15EpilogueDefaultEEEEEvvEEEEvNT_6ParamsE)
        .other          _ZN7cutlass13device_kernelINS_4gemm6kernel13GemmUniversalIN4cute5tupleIJiiiiEEENS1_10collective13CollectiveMmaINS1_34MainloopSm90TmaGmmaWarpSpecializedILi2ENS5_IJNS4_1CILi1EEENSA_ILi8EEESB_EEENS1_35KernelTmaWarpSpecializedCooperativeEEENS5_IJNSA_ILi128EEESG_NSA_ILi64EEEEEENS_6half_tENS5_IJlSB_lEEESJ_NS5_IJSB_llEEENS4_8TiledMMAINS4_8MMA_AtomIJNS4_4SM904GMMA26MMA_64x128x16_F32F16F16_SSILNSP_5MajorE0ELSR_1ELNSP_7ScaleInE1ELSS_1EEEEEENS4_6LayoutINS5_IJNSA_ILi2EEESB_SB_EEENS5_IJSB_NSA_ILi0EEESY_EEEEENS5_IJNS4_10UnderscoreES11_S11_EEEEENS4_23SM90_TMA_LOAD_MULTICASTENS4_14ComposedLayoutINS4_7SwizzleILi3ELi4ELi3EEENS4_18smem_ptr_flag_bitsILi16EEENSV_INS5_IJSC_SH_EEENS5_IJSH_SB_EEEEEEEvNS4_8identityENS4_13SM90_TMA_LOADENS15_IS17_S19_NSV_INS5_IJSH_SC_EEENS5_IJSB_SH_EEEEEEEvS1E_EENS_8epilogue10collective6detail29Sm90TmaWarpSpecializedAdapterINS1M_15DefaultEpilogueISJ_SK_SK_NS1L_6thread17LinearCombinationISJ_Li1EffLNS1Q_9ScaleType4KindE0ELNS_15FloatRoundStyleE2ESJ_EENS1_15EpilogueDefaultEEEEEvvEEEEvNT_6ParamsE,@"STO_CUDA_ENTRY STV_DEFAULT"
_ZN7cutlass13device_kernelINS_4gemm6kernel13GemmUniversalIN4cute5tupleIJiiiiEEENS1_10collective13CollectiveMmaINS1_34MainloopSm90TmaGmmaWarpSpecializedILi2ENS5_IJNS4_1CILi1EEENSA_ILi8EEESB_EEENS1_35KernelTmaWarpSpecializedCooperativeEEENS5_IJNSA_ILi128EEESG_NSA_ILi64EEEEEENS_6half_tENS5_IJlSB_lEEESJ_NS5_IJSB_llEEENS4_8TiledMMAINS4_8MMA_AtomIJNS4_4SM904GMMA26MMA_64x128x16_F32F16F16_SSILNSP_5MajorE0ELSR_1ELNSP_7ScaleInE1ELSS_1EEEEEENS4_6LayoutINS5_IJNSA_ILi2EEESB_SB_EEENS5_IJSB_NSA_ILi0EEESY_EEEEENS5_IJNS4_10UnderscoreES11_S11_EEEEENS4_23SM90_TMA_LOAD_MULTICASTENS4_14ComposedLayoutINS4_7SwizzleILi3ELi4ELi3EEENS4_18smem_ptr_flag_bitsILi16EEENSV_INS5_IJSC_SH_EEENS5_IJSH_SB_EEEEEEEvNS4_8identityENS4_13SM90_TMA_LOADENS15_IS17_S19_NSV_INS5_IJSH_SC_EEENS5_IJSB_SH_EEEEEEEvS1E_EENS_8epilogue10collective6detail29Sm90TmaWarpSpecializedAdapterINS1M_15DefaultEpilogueISJ_SK_SK_NS1L_6thread17LinearCombinationISJ_Li1EffLNS1Q_9ScaleType4KindE0ELNS_15FloatRoundStyleE2ESJ_EENS1_15EpilogueDefaultEEEEEvvEEEEvNT_6ParamsE:
[----:B------:R-:W0:Y:S01]  /*0000*/  LDC R1, c[0x0][0x28] ;  /* 0x00000a00ff017b82 */ /* 0x000e220000000800 */
[----:B------:R-:W1:Y:S01]  /*0010*/  S2R R94, SR_TID.X ;  /* 0x00000000005e7919 */ /* 0x000e620000002100 */
[----:B------:R-:W-:Y:S01]  /*0020*/  ELECT P0, URZ, PT ;  /* 0x00000000003f782f */ /* 0x000fe20003800000 */
[----:B------:R-:W-:Y:S01]  /*0030*/  BSSY B0, `(.L_x_0) ;  /* 0x000000f000007945 */ /* 0x000fe20003800000 */
[--C-:B-1----:R-:W-:Y:S02]  /*0040*/  SHF.R.U32.HI R0, RZ, 0x5, R94.reuse ;  /* 0x00000005ff007819 */ /* 0x102fe4000001165e */
[----:B------:R-:W-:-:S03]  /*0050*/  SHF.R.U32.HI R6, RZ, 0x7, R94 ;  /* 0x00000007ff067819 */ /* 0x000fc6000001165e */
[----:B------:R-:W1:Y:S04]  /*0060*/  SHFL.IDX PT, R3, R0, RZ, 0x1f ;  /* 0x00001fff00037589 */ /* 0x000e6800000e0000 */
[----:B------:R2:W3:Y:S01]  /*0070*/  SHFL.IDX PT, R2, R6, RZ, 0x1f ;  /* 0x00001fff06027589 */ /* 0x0004e200000e0000 */
[----:B-1----:R-:W-:-:S13]  /*0080*/  ISETP.NE.OR P0, PT, R3, RZ, !P0 ;  /* 0x000000ff0300720c */ /* 0x002fda0004705670 */
[----:B0-23--:R-:W-:Y:S05]  /*0090*/  @P0 BRA `(.L_x_1) ;  /* 0x0000000000200947 */ /* 0x00dfea0003800000 */
[----:B------:R-:W-:Y:S02]  /*00a0*/  ULDC.64 UR4, c[0x0][0x198] ;  /* 0x0000660000047ab9 */ /* 0x000fe40000000a00 */
[----:B------:R-:W-:Y:S02]  /*00b0*/  UIADD3 UR6, UP0, UR4, 0xf0, URZ ;  /* 0x000000f004067890 */ /* 0x000fe4000ff1e03f */
[----:B------:R-:W-:Y:S02]  /*00c0*/  UIADD3 UR4, UP1, UR4, 0x1f0, URZ ;  /* 0x000001f004047890 */ /* 0x000fe4000ff3e03f */
[----:B------:R-:W-:Y:S02]  /*00d0*/  UIADD3.X UR7, URZ, UR5, URZ, UP0, !UPT ;  /* 0x000000053f077290 */ /* 0x000fe400087fe43f */
[----:B------:R-:W-:-:S07]  /*00e0*/  UIADD3.X UR5, URZ, UR5, URZ, UP1, !UPT ;  /* 0x000000053f057290 */ /* 0x000fce0008ffe43f */
[----:B------:R0:W-:Y:S02]  /*00f0*/  UTMACCTL.PF [UR6] ;  /* 0x00000000060079b9 */ /* 0x0001e40008040000 */
[----:B------:R0:W-:Y:S02]  /*0100*/  UTMACCTL.PF [UR4] ;  /* 0x00000000040079b9 */ /* 0x0001e40008040000 */
[----:B0-----:R-:W-:Y:S01]  /*0110*/  NOP ;  /* 0x0000000000007918 */ /* 0x001fe20000000000 */
.L_x_1:
[----:B------:R-:W-:Y:S05]  /*0120*/  BSYNC B0 ;  /* 0x0000000000007941 */ /* 0x000fea0003800000 */
.L_x_0:
[----:B------:R-:W0:Y:S02]  /*0130*/  SHFL.IDX PT, R5, R0, RZ, 0x1f ;  /* 0x00001fff00057589 */ /* 0x000e2400000e0000 */
[----:B0-----:R-:W-:-:S13]  /*0140*/  ISETP.NE.AND P0, PT, R5, RZ, PT ;  /* 0x000000ff0500720c */ /* 0x001fda0003f05270 */
[----:B------:R-:W-:Y:S05]  /*0150*/  @P0 BRA `(.L_x_2) ;  /* 0x0000000000480947 */ /* 0x000fea0003800000 */
[----:B------:R-:W0:Y:S01]  /*0160*/  S2UR UR8, SR_CgaCtaId ;  /* 0x00000000000879c3 */ /* 0x000e220000008800 */
[----:B------:R-:W-:Y:S01]  /*0170*/  UMOV UR4, 0x400 ;  /* 0x0000040000047882 */ /* 0x000fe20000000000 */
[----:B------:R-:W-:Y:S01]  /*0180*/  UMOV UR5, 0x1 ;  /* 0x0000000100057882 */ /* 0x000fe20000000000 */
[----:B------:R-:W-:Y:S01]  /*0190*/  UMOV UR6, 0x10 ;  /* 0x0000001000067882 */ /* 0x000fe20000000000 */
[----:B------:R-:W-:Y:S01]  /*01a0*/  ELECT P0, URZ, PT ;  /* 0x00000000003f782f */ /* 0x000fe20003800000 */
[----:B------:R-:W-:-:S04]  /*01b0*/  UIADD3 UR6, -UR6, 0x100000, URZ ;  /* 0x0010000006067890 */ /* 0x000fc8000fffe13f */
[----:B------:R-:W-:Y:S02]  /*01c0*/  USHF.L.U32 UR7, UR6, 0xb, URZ ;  /* 0x0000000b06077899 */ /* 0x000fe4000800063f */
[----:B------:R-:W-:Y:S02]  /*01d0*/  USHF.L.U32 UR6, UR6, 0x1, URZ ;  /* 0x0000000106067899 */ /* 0x000fe4000800063f */
[----:B0-----:R-:W-:Y:S02]  /*01e0*/  ULEA UR8, UR8, UR4, 0x18 ;  /* 0x0000000408087291 */ /* 0x001fe4000f8ec03f */
[----:B------:R-:W-:-:S04]  /*01f0*/  UIADD3 UR4, -UR5, 0x100000, URZ ;  /* 0x0010000005047890 */ /* 0x000fc8000fffe13f */
[----:B------:R-:W-:Y:S02]  /*0200*/  USHF.L.U32 UR5, UR4, 0xb, URZ ;  /* 0x0000000b04057899 */ /* 0x000fe4000800063f */
[----:B------:R-:W-:Y:S01]  /*0210*/  USHF.L.U32 UR4, UR4, 0x1, URZ ;  /* 0x0000000104047899 */ /* 0x000fe2000800063f */
[----:B------:R-:W0:Y:S11]  /*0220*/  FENCE.VIEW.ASYNC.S ;  /* 0x00000000000073c6 */ /* 0x000e360000000000 */
[----:B0-----:R0:W1:Y:S01]  /*0230*/  SYNCS.EXCH.64 URZ, [UR8], UR4 ;  /* 0x00000004083f75b2 */ /* 0x0010620008000100 */
[----:B------:R0:W2:Y:S01]  /*0240*/  SYNCS.EXCH.64 URZ, [UR8+0x10], UR6 ;  /* 0x00001006083f75b2 */ /* 0x0000a20008000100 */
[----:B------:R0:W3:Y:S01]  /*0250*/  SYNCS.EXCH.64 URZ, [UR8+0x8], UR4 ;  /* 0x00000804083f75b2 */ /* 0x0000e20008000100 */
[----:B------:R0:W4:Y:S01]  /*0260*/  SYNCS.EXCH.64 URZ, [UR8+0x18], UR6 ;  /* 0x00001806083f75b2 */ /* 0x0001220008000100 */
[----:B------:R-:W-:Y:S01]  /*0270*/  NOP ;  /* 0x0000000000007918 */ /* 0x000fe20000000000 */
.L_x_2:
[----:B------:R-:W-:Y:S01]  /*0280*/  SHF.R.S32.HI R7, RZ, 0x1f, R94 ;  /* 0x0000001fff077819 */ /* 0x000fe2000001145e */
[----:B------:R-:W5:Y:S01]  /*0290*/  SHFL.IDX PT, R0, R0, RZ, 0x1f ;  /* 0x00001fff00007589 */ /* 0x000f6200000e0000 */
[----:B0-----:R-:W0:Y:S01]  /*02a0*/  S2UR UR8, SR_CTAID.X ;  /* 0x00000000000879c3 */ /* 0x001e220000002500 */
[----:B------:R-:W-:Y:S02]  /*02b0*/  ELECT P0, URZ, PT ;  /* 0x00000000003f782f */ /* 0x000fe40003800000 */
[----:B------:R-:W-:Y:S01]  /*02c0*/  LEA.HI R7, R7, R94, RZ, 0x7 ;  /* 0x0000005e07077211 */ /* 0x000fe200078f38ff */
[----:B------:R-:W1:Y:S01]  /*02d0*/  S2R R4, SR_CTAID.Y ;  /* 0x0000000000047919 */ /* 0x000e620000002600 */
[----:B------:R-:W-:Y:S01]  /*02e0*/  ULDC UR4, c[0x0][0x154] ;  /* 0x0000550000047ab9 */ /* 0x000fe20000000800 */
[----:B------:R-:W-:Y:S01]  /*02f0*/  NOP ;  /* 0x0000000000007918 */ /* 0x000fe20000000000 */
[----:B------:R-:W-:Y:S01]  /*0300*/  LOP3.LUT R7, R7, 0xffffff80, RZ, 0xc0, !PT ;  /* 0xffffff8007077812 */ /* 0x000fe200078ec0ff */
[----:B------:R-:W-:Y:S01]  /*0310*/  NOP ;  /* 0x0000000000007918 */ /* 0x000fe20000000000 */
[----:B------:R-:W2:Y:S03]  /*0320*/  LDC R14, c[0x0][0x140] ;  /* 0x00005000ff0e7b82 */ /* 0x000ea60000000800 */
[----:B------:R-:W-:-:S05]  /*0330*/  IMAD.IADD R7, R94, 0x1, -R7 ;  /* 0x000000015e077824 */ /* 0x000fca00078e0a07 */
[----:B------:R-:W-:Y:S01]  /*0340*/  SHF.R.S32.HI R8, RZ, 0x1f, R7 ;  /* 0x0000001fff087819 */ /* 0x000fe20000011407 */
[----:B------:R-:W3:Y:S01]  /*0350*/  LDC R12, c[0x0][0x144] ;  /* 0x00005100ff0c7b82 */ /* 0x000ee20000000800 */
[----:B------:R-:W-:Y:S02]  /*0360*/  LOP3.LUT P2, RZ, R7, 0x7, RZ, 0xc0, !PT ;  /* 0x0000000707ff7812 */ /* 0x000fe4000784c0ff */
[----:B------:R-:W-:Y:S02]  /*0370*/  LEA.HI R8, R8, R7, RZ, 0x3 ;  /* 0x0000000708087211 */ /* 0x000fe400078f18ff */
[----:B-----5:R-:W-:Y:S02]  /*0380*/  ISETP.NE.OR P0, PT, R0, RZ, !P0 ;  /* 0x000000ff0000720c */ /* 0x020fe40004705670 */
[--C-:B------:R-:W-:Y:S02]  /*0390*/  SHF.R.S32.HI R0, RZ, 0x3, R8.reuse ;  /* 0x00000003ff007819 */ /* 0x100fe40000011408 */
[----:B------:R-:W-:-:S02]  /*03a0*/  SHF.R.S32.HI R9, RZ, 0x1f, R8 ;  /* 0x0000001fff097819 */ /* 0x000fc40000011408 */
[----:B------:R-:W-:Y:S02]  /*03b0*/  SHF.R.S32.HI R8, RZ, 0x1f, R5 ;  /* 0x0000001fff087819 */ /* 0x000fe40000011405 */
[----:B------:R-:W-:Y:S02]  /*03c0*/  LEA.HI R9, R9, R0, RZ, 0x2 ;  /* 0x0000000009097211 */ /* 0x000fe400078f10ff */
[----:B------:R-:W-:Y:S02]  /*03d0*/  LEA.HI R8, R8, R5, RZ, 0x2 ;  /* 0x0000000508087211 */ /* 0x000fe400078f10ff */
[----:B-1----:R-:W-:Y:S01]  /*03e0*/  I2FP.F32.U32 R11, R4 ;  /* 0x00000004000b7245 */ /* 0x002fe20000201000 */
[----:B------:R-:W-:Y:S01]  /*03f0*/  VOTEU.ALL UP0, P0 ;  /* 0x00000000003f7886 */ /* 0x000fe20000000000 */
[----:B------:R-:W-:Y:S01]  /*0400*/  LOP3.LUT R10, R8, 0x3ffffffc, RZ, 0xc0, !PT ;  /* 0x3ffffffc080a7812 */ /* 0x000fe200078ec0ff */
[----:B------:R-:W-:Y:S01]  /*0410*/  VOTEU.ALL UP1, P0 ;  /* 0x00000000003f7886 */ /* 0x000fe20000020000 */
[----:B------:R-:W-:Y:S01]  /*0420*/  LOP3.LUT R9, R9, 0xfffffffc, RZ, 0xc0, !PT ;  /* 0xfffffffc09097812 */ /* 0x000fe200078ec0ff */
[----:B------:R-:W-:Y:S01]  /*0430*/  FMUL R13, R11, UR4 ;  /* 0x000000040b0d7c20 */ /* 0x000fe20008400000 */
[----:B------:R-:W1:Y:S01]  /*0440*/  @!UP0 S2UR UR7, SR_CgaCtaId ;  /* 0x00000000000789c3 */ /* 0x000e620000008800 */
[----:B------:R-:W-:Y:S01]  /*0450*/  IMAD.IADD R11, R5, 0x1, -R10 ;  /* 0x00000001050b7824 */ /* 0x000fe200078e0a0a */
[----:B0-----:R-:W-:Y:S01]  /*0460*/  I2FP.F32.U32 R10, UR8 ;  /* 0x00000008000a7c45 */ /* 0x001fe20008201000 */
[----:B------:R-:W-:Y:S01]  /*0470*/  IMAD.IADD R8, R0, 0x1, -R9 ;  /* 0x0000000100087824 */ /* 0x000fe200078e0a09 */
[----:B------:R-:W-:Y:S01]  /*0480*/  ULDC UR4, c[0x0][0x150] ;  /* 0x0000540000047ab9 */ /* 0x000fe20000000800 */
[----:B------:R-:W0:Y:S01]  /*0490*/  F2I.U32.TRUNC.NTZ R13, R13 ;  /* 0x0000000d000d7305 */ /* 0x000e22000020f000 */
[----:B------:R-:W-:Y:S01]  /*04a0*/  SHF.R.S32.HI R0, RZ, 0x1f, R3 ;  /* 0x0000001fff007819 */ /* 0x000fe20000011403 */
[----:B------:R-:W-:Y:S01]  /*04b0*/  FMUL R10, R10, UR4 ;  /* 0x000000040a0a7c20 */ /* 0x000fe20008400000 */
[----:B------:R-:W5:Y:S01]  /*04c0*/  LDC R9, c[0x0][0x148] ;  /* 0x00005200ff097b82 */ /* 0x000f620000000800 */
[----:B------:R-:W-:Y:S01]  /*04d0*/  IMAD R8, R11, 0x4, R8 ;  /* 0x000000040b087824 */ /* 0x000fe200078e0208 */
[----:B------:R-:W-:Y:S01]  /*04e0*/  LEA.HI R0, R0, R3, RZ, 0x2 ;  /* 0x0000000300007211 */ /* 0x000fe200078f10ff */
[----:B------:R-:W-:Y:S01]  /*04f0*/  UMOV UR4, 0x20 ;  /* 0x0000002000047882 */ /* 0x000fe20000000000 */
[----:B------:R-:W-:Y:S01]  /*0500*/  @!UP0 UMOV UR6, 0x400 ;  /* 0x0000040000068882 */ /* 0x000fe20000000000 */
[----:B------:R-:W4:Y:S01]  /*0510*/  F2I.U32.TRUNC.NTZ R10, R10 ;  /* 0x0000000a000a7305 */ /* 0x000f22000020f000 */
[----:B------:R-:W-:Y:S01]  /*0520*/  LOP3.LUT R0, R0, 0xfffffffc, RZ, 0xc0, !PT ;  /* 0xfffffffc00007812 */ /* 0x000fe200078ec0ff */
[----:B------:R-:W-:Y:S01]  /*0530*/  IMAD.SHL.U32 R19, R8, 0x4, RZ ;  /* 0x0000000408137824 */ /* 0x000fe200078e00ff */
[----:B------:R-:W-:-:S04]  /*0540*/  @!UP0 UIADD3 UR4, -UR4, 0x100000, URZ ;  /* 0x0010000004048890 */ /* 0x000fc8000fffe13f */
[----:B------:R-:W-:Y:S02]  /*0550*/  @!UP0 USHF.L.U32 UR5, UR4, 0xb, URZ ;  /* 0x0000000b04058899 */ /* 0x000fe4000800063f */
[----:B------:R-:W-:Y:S01]  /*0560*/  @!UP0 USHF.L.U32 UR4, UR4, 0x1, URZ ;  /* 0x0000000104048899 */ /* 0x000fe2000800063f */
[----:B--2---:R-:W-:Y:S01]  /*0570*/  ISETP.EQ.U32.AND P3, PT, R14, 0x1, PT ;  /* 0x000000010e00780c */ /* 0x004fe20003f62070 */
[----:B------:R-:W-:Y:S01]  /*0580*/  IMAD.IADD R3, R3, 0x1, -R0 ;  /* 0x0000000103037824 */ /* 0x000fe200078e0a00 */
[----:B------:R-:W-:Y:S01]  /*0590*/  LOP3.LUT R19, R8, 0xc, R19, 0x78, !PT ;  /* 0x0000000c08137812 */ /* 0x000fe200078e7813 */
[----:B0-----:R-:W-:Y:S02]  /*05a0*/  IMAD.MOV R22, RZ, RZ, -R13 ;  /* 0x000000ffff167224 */ /* 0x001fe400078e0a0d */
[----:B------:R-:W-:Y:S01]  /*05b0*/  VIADD R8, R2, 0xffffffff ;  /* 0xffffffff02087836 */ /* 0x000fe20000000000 */
[----:B-1----:R-:W-:Y:S01]  /*05c0*/  @!UP0 ULEA UR6, UR7, UR6, 0x18 ;  /* 0x0000000607068291 */ /* 0x002fe2000f8ec03f */
[----:B------:R-:W-:Y:S01]  /*05d0*/  ISETP.NE.AND P1, PT, R3, 0x3, PT ;  /* 0x000000030300780c */ /* 0x000fe20003f25270 */
[----:B------:R-:W-:Y:S01]  /*05e0*/  VOTEU.ALL UP0, P0 ;  /* 0x00000000003f7886 */ /* 0x000fe20000000000 */
[----:B------:R-:W-:Y:S01]  /*05f0*/  ISETP.LT.U32.AND P0, PT, R19, 0x8, !P2 ;  /* 0x000000081300780c */ /* 0x000fe20005701070 */
[----:B----4-:R-:W-:Y:S01]  /*0600*/  IMAD.MOV R7, RZ, RZ, -R10 ;  /* 0x000000ffff077224 */ /* 0x010fe200078e0a0a */
[----:B------:R-:W-:-:S02]  /*0610*/  ISETP.EQ.OR P1, PT, R3, RZ, !P1 ;  /* 0x000000ff0300720c */ /* 0x000fc40004f22670 */
[----:B------:R-:W-:Y:S01]  /*0620*/  ISETP.GE.U32.AND P5, PT, R8, 0x2, PT ;  /* 0x000000020800780c */ /* 0x000fe20003fa6070 */
[----:B-----5:R-:W-:Y:S01]  /*0630*/  IMAD R0, R9, R22, R4 ;  /* 0x0000001609007224 */ /* 0x020fe200078e0204 */
[----:B------:R-:W-:Y:S01]  /*0640*/  ISETP.EQ.AND P1, PT, R2, RZ, P1 ;  /* 0x000000ff0200720c */ /* 0x000fe20000f22270 */
[----:B---3--:R-:W-:Y:S01]  /*0650*/  IMAD R7, R12, R7, UR8 ;  /* 0x000000080c077e24 */ /* 0x008fe2000f8e0207 */
[----:B------:R-:W-:Y:S01]  /*0660*/  ISETP.NE.AND P2, PT, R2, RZ, PT ;  /* 0x000000ff0200720c */ /* 0x000fe20003f45270 */
[----:B------:R-:W0:Y:S02]  /*0670*/  FENCE.VIEW.ASYNC.S ;  /* 0x00000000000073c6 */ /* 0x000e240000000000 */
[----:B0-----:R0:W1:Y:S01]  /*0680*/  @!UP0 SYNCS.EXCH.64 URZ, [UR6+0x30], UR4 ;  /* 0x00003004063f85b2 */ /* 0x0010620008000100 */
[----:B------:R-:W-:Y:S02]  /*0690*/  ISETP.NE.AND P4, PT, R0, R19, PT ;  /* 0x000000130000720c */ /* 0x000fe40003f85270 */
[----:B------:R-:W-:-:S02]  /*06a0*/  SEL R18, RZ, 0x1, !P1 ;  /* 0x00000001ff127807 */ /* 0x000fc40004800000 */
[----:B------:R-:W-:Y:S02]  /*06b0*/  ISETP.EQ.OR P4, PT, R7, RZ, !P4 ;  /* 0x000000ff0700720c */ /* 0x000fe40006782670 */
[----:B------:R-:W-:Y:S02]  /*06c0*/  LOP3.LUT R0, R94, 0x7f, RZ, 0xc0, !PT ;  /* 0x0000007f5e007812 */ /* 0x000fe400078ec0ff */
[----:B------:R-:W-:Y:S02]  /*06d0*/  PLOP3.LUT P0, PT, P0, P4, PT, 0x80, 0x0 ;  /* 0x000000000000781c */ /* 0x000fe40000709070 */
[----:B------:R-:W-:Y:S02]  /*06e0*/  SEL R18, R18, 0x2, P5 ;  /* 0x0000000212127807 */ /* 0x000fe40002800000 */
[----:B------:R-:W-:Y:S01]  /*06f0*/  P2R R102, PR, RZ, 0x1 ;  /* 0x00000001ff667803 */ /* 0x000fe20000000000 */
[----:B------:R0:W2:Y:S01]  /*0700*/  @!UP1 SYNCS.EXCH.64 URZ, [UR6+0x38], UR4 ;  /* 0x00003804063f95b2 */ /* 0x0000a20008000100 */
[----:B------:R-:W-:Y:S01]  /*0710*/  NOP ;  /* 0x0000000000007918 */ /* 0x000fe20000000000 */
[----:B------:R-:W-:Y:S06]  /*0720*/  @!P3 BRA `(.L_x_3) ;  /* 0x000000000008b947 */ /* 0x000fec0003800000 */
[----:B-12---:R-:W-:Y:S01]  /*0730*/  UCGABAR_ARV ;  /* 0x00000000000079c7 */ /* 0x006fe20008000000 */
[----:B------:R-:W-:Y:S05]  /*0740*/  BRA `(.L_x_4) ;  /* 0x0000000000047947 */ /* 0x000fea0003800000 */
.L_x_3:
[----:B-12---:R-:W-:Y:S01]  /*0750*/  NOP ;  /* 0x0000000000007918 */ /* 0x006fe20000000000 */
.L_x_4:
[----:B------:R-:W1:Y:S01]  /*0760*/  LDC R2, c[0x0][0x65c] ;  /* 0x00019700ff027b82 */ /* 0x000e620000000800 */
[----:B------:R-:W-:Y:S02]  /*0770*/  IMAD.U32 R10, RZ, RZ, UR8 ;  /* 0x00000008ff0a7e24 */ /* 0x000fe4000f8e00ff */
[----:B------:R-:W-:Y:S01]  /*0780*/  IMAD.MOV.U32 R11, RZ, RZ, RZ ;  /* 0x000000ffff0b7224 */ /* 0x000fe200078e00ff */
[----:B-1----:R-:W-:-:S04]  /*0790*/  ISETP.NE.AND P1, PT, R2, 0x1, PT ;  /* 0x000000010200780c */ /* 0x002fc80003f25270 */
[----:B------:R-:W-:-:S09]  /*07a0*/  P2R R5, PR, RZ, 0x2 ;  /* 0x00000002ff057803 */ /* 0x000fd20000000000 */
[----:B------:R-:W1:Y:S01]  /*07b0*/  @P1 LDC R17, c[0x0][0x10] ;  /* 0x00000400ff111b82 */ /* 0x000e620000000800 */
[----:B------:R-:W-:Y:S02]  /*07c0*/  @P1 IMAD.MOV.U32 R5, RZ, RZ, RZ ;  /* 0x000000ffff051224 */ /* 0x000fe400078e00ff */
[----:B------:R-:W-:-:S05]  /*07d0*/  @P1 IMAD.MOV.U32 R15, RZ, RZ, RZ ;  /* 0x000000ffff0f1224 */ /* 0x000fca00078e00ff */
[----:B------:R-:W2:Y:S01]  /*07e0*/  @!P1 LDC R13, c[0x0][0xc] ;  /* 0x00000300ff0d9b82 */ /* 0x000ea20000000800 */
[----:B0-----:R-:W-:Y:S01]  /*07f0*/  ULDC UR4, c[0x0][0xc] ;  /* 0x0000030000047ab9 */ /* 0x001fe20000000800 */
[----:B------:R-:W-:Y:S01]  /*0800*/  ULDC UR5, c[0x0][0x10] ;  /* 0x0000040000057ab9 */ /* 0x000fe20000000800 */
[----:B------:R-:W-:Y:S01]  /*0810*/  ULDC UR6, c[0x0][0x14] ;  /* 0x0000050000067ab9 */ /* 0x000fe20000000800 */
[----:B------:R-:W-:-:S04]  /*0820*/  UIMAD.WIDE.U32 UR4, UR4, UR5, URZ ;  /* 0x00000005040472a5 */ /* 0x000fc8000f8e003f */
[----:B------:R-:W-:Y:S02]  /*0830*/  UIMAD.WIDE.U32 UR36, UR4, UR6, URZ ;  /* 0x00000006042472a5 */ /* 0x000fe4000f8e003f */
[----:B------:R-:W-:-:S04]  /*0840*/  UIMAD UR42, UR5, UR6, URZ ;  /* 0x00000006052a72a4 */ /* 0x000fc8000f8e023f */
[----:B------:R-:W-:Y:S01]  /*0850*/  UIADD3 UR42, UR37, UR42, URZ ;  /* 0x0000002a252a7290 */ /* 0x000fe2000fffe03f */
[----:B-1----:R-:W-:-:S04]  /*0860*/  @P1 IMAD.WIDE.U32 R16, R17, UR8, R4 ;  /* 0x0000000811101c25 */ /* 0x002fc8000f8e0004 */
[----:B------:R-:W-:Y:S02]  /*0870*/  @P1 IMAD.IADD R17, R17, 0x1, R15 ;  /* 0x0000000111111824 */ /* 0x000fe400078e020f */
[----:B--2---:R-:W-:-:S04]  /*0880*/  @!P1 IMAD.WIDE.U32 R10, R4, R13, R10 ;  /* 0x0000000d040a9225 */ /* 0x004fc800078e000a */
[----:B------:R-:W-:Y:S02]  /*0890*/  @!P1 IMAD.MOV.U32 R16, RZ, RZ, R10 ;  /* 0x000000ffff109224 */ /* 0x000fe400078e000a */
[----:B------:R-:W-:Y:S01]  /*08a0*/  @!P1 IMAD.MOV.U32 R17, RZ, RZ, R11 ;  /* 0x000000ffff119224 */ /* 0x000fe200078e000b */
[----:B------:R-:W-:Y:S06]  /*08b0*/  @!P3 BRA `(.L_x_5) ;  /* 0x00000000000cb947 */ /* 0x000fec0003800000 */
[----:B------:R-:W-:Y:S01]  /*08c0*/  UCGABAR_WAIT ;  /* 0x0000000000007dc7 */ /* 0x000fe20008000000 */
[----:B------:R-:W-:Y:S01]  /*08d0*/  CCTL.IVALL ;  /* 0x00000000ff00798f */ /* 0x000fe20002000000 */
[----:B------:R-:W-:Y:S05]  /*08e0*/  BRA `(.L_x_6) ;  /* 0x0000000000047947 */ /* 0x000fea0003800000 */
.L_x_5:
[----:B------:R-:W-:Y:S06]  /*08f0*/  BAR.SYNC.DEFER_BLOCKING 0x0 ;  /* 0x0000000000007b1d */ /* 0x000fec0000010000 */
.L_x_6:
[----:B------:R-:W-:Y:S05]  /*0900*/  @!P2 BRA `(.L_x_7) ;  /* 0x0000005c0080a947 */ /* 0x000fea0003800000 */
[----:B------:R-:W-:-:S13]  /*0910*/  ISETP.GT.U32.AND P0, PT, R8, 0x1, PT ;  /* 0x000000010800780c */ /* 0x000fda0003f04070 */
[----:B------:R-:W-:Y:S05]  /*0920*/  @P0 EXIT ;  /* 0x000000000000094d */ /* 0x000fea0003800000 */
[----:B------:R-:W-:Y:S01]  /*0930*/  ULDC.64 UR4, c[0x0][0x650] ;  /* 0x0001940000047ab9 */ /* 0x000fe20000000a00 */
[----:B------:R-:W-:Y:S01]  /*0940*/  PRMT R3, RZ, 0x7610, R3 ;  /* 0x00007610ff037816 */ /* 0x000fe20000000003 */
[----:B------:R-:W-:Y:S01]  /*0950*/  IMAD.MOV.U32 R101, RZ, RZ, -0x1 ;  /* 0xffffffffff657424 */ /* 0x000fe200078e00ff */
[----:B------:R-:W-:Y:S01]  /*0960*/  ISETP.GE.U32.AND P0, PT, R16, UR4, PT ;  /* 0x0000000410007c0c */ /* 0x000fe2000bf06070 */
[----:B------:R-:W-:Y:S02]  /*0970*/  IMAD.MOV.U32 R100, RZ, RZ, -0x1 ;  /* 0xffffffffff647424 */ /* 0x000fe400078e00ff */
[----:B------:R-:W-:Y:S01]  /*0980*/  IMAD.MOV.U32 R99, RZ, RZ, -0x1 ;  /* 0xffffffffff637424 */ /* 0x000fe200078e00ff */
[----:B------:R-:W-:-:S13]  /*0990*/  ISETP.GE.U32.AND.EX P0, PT, R17, UR5, PT, P0 ;  /* 0x0000000511007c0c */ /* 0x000fda000bf06100 */
[----:B------:R-:W-:Y:S05]  /*09a0*/  @P0 BRA `(.L_x_8) ;  /* 0x0000000400280947 */ /* 0x000fea0003800000 */
[----:B------:R-:W0:Y:S01]  /*09b0*/  LDC.64 R24, c[0x0][0x628] ;  /* 0x00018a00ff187b82 */ /* 0x000e220000000a00 */
[----:B------:R-:W-:Y:S02]  /*09c0*/  IMAD.MOV.U32 R10, RZ, RZ, R16 ;  /* 0x000000ffff0a7224 */ /* 0x000fe400078e0010 */
[----:B------:R-:W-:-:S05]  /*09d0*/  IMAD.MOV.U32 R11, RZ, RZ, R17 ;  /* 0x000000ffff0b7224 */ /* 0x000fca00078e0011 */
[----:B------:R-:W1:Y:S08]  /*09e0*/  LDC R8, c[0x0][0x630] ;  /* 0x00018c00ff087b82 */ /* 0x000e700000000800 */
[----:B------:R-:W2:Y:S01]  /*09f0*/  LDC.64 R26, c[0x0][0x620] ;  /* 0x00018800ff1a7b82 */ /* 0x000ea20000000a00 */
[----:B0-----:R-:W-:-:S04]  /*0a00*/  ISETP.NE.U32.AND P0, PT, R24, RZ, PT ;  /* 0x000000ff1800720c */ /* 0x001fc80003f05070 */
[----:B------:R-:W-:-:S13]  /*0a10*/  ISETP.NE.AND.EX P0, PT, R25, RZ, PT, P0 ;  /* 0x000000ff1900720c */ /* 0x000fda0003f05300 */
[----:B-12---:R-:W-:Y:S05]  /*0a20*/  @!P0 BRA `(.L_x_9) ;  /* 0x0000000000288947 */ /* 0x006fea0003800000 */
[----:B------:R-:W0:Y:S02]  /*0a30*/  LDC R3, c[0x0][0x634] ;  /* 0x00018d00ff037b82 */ /* 0x000e240000000800 */
[----:B0-----:R-:W-:-:S05]  /*0a40*/  IADD3 R3, P0, R16, R3, RZ ;  /* 0x0000000310037210 */ /* 0x001fca0007f1e0ff */
[----:B------:R-:W-:-:S04]  /*0a50*/  IMAD.X R21, RZ, RZ, R17, P0 ;  /* 0x000000ffff157224 */ /* 0x000fc800000e0611 */
[----:B------:R-:W-:-:S04]  /*0a60*/  IMAD.WIDE.U32 R10, R21, R24, RZ ;  /* 0x00000018150a7225 */ /* 0x000fc800078e00ff */
[----:B------:R-:W-:-:S04]  /*0a70*/  IMAD.WIDE.U32 R12, P0, R3, R25, R10 ;  /* 0x00000019030c7225 */ /* 0x000fc8000780000a */
[----:B------:R-:W-:-:S04]  /*0a80*/  IMAD.WIDE.U32 R10, R3, R24, RZ ;  /* 0x00000018030a7225 */ /* 0x000fc800078e00ff */
[----:B------:R-:W-:Y:S01]  /*0a90*/  IMAD.X R15, RZ, RZ, RZ, P0 ;  /* 0x000000ffff0f7224 */ /* 0x000fe200000e06ff */
[----:B------:R-:W-:Y:S01]  /*0aa0*/  IADD3 RZ, P0, R11, R12, RZ ;  /* 0x0000000c0bff7210 */ /* 0x000fe20007f1e0ff */
[----:B------:R-:W-:-:S04]  /*0ab0*/  IMAD.MOV.U32 R14, RZ, RZ, R13 ;  /* 0x000000ffff0e7224 */ /* 0x000fc800078e000d */
[----:B------:R-:W-:-:S08]  /*0ac0*/  IMAD.WIDE.U32.X R10, R21, R25, R14, P0 ;  /* 0x00000019150a7225 */ /* 0x000fd000000e040e */
.L_x_9:
[----:B------:R-:W0:Y:S01]  /*0ad0*/  LDC.64 R30, c[0x0][0x640] ;  /* 0x00019000ff1e7b82 */ /* 0x000e220000000a00 */
[--C-:B------:R-:W-:Y:S01]  /*0ae0*/  SHF.R.U64 R99, R10, R8, R11.reuse ;  /* 0x000000080a637219 */ /* 0x100fe2000000120b */
[----:B------:R-:W-:Y:S01]  /*0af0*/  IMAD R22, R9, R22, R4 ;  /* 0x0000001609167224 */ /* 0x000fe200078e0204 */
[----:B------:R-:W-:Y:S01]  /*0b00*/  SHF.R.U32.HI R3, RZ, R8, R11 ;  /* 0x00000008ff037219 */ /* 0x000fe2000001160b */
[----:B------:R-:W-:Y:S01]  /*0b10*/  IMAD.MOV.U32 R23, RZ, RZ, 0x1 ;  /* 0x00000001ff177424 */ /* 0x000fe200078e00ff */
[----:B------:R-:W-:-:S03]  /*0b20*/  IADD3 R5, P0, RZ, -R99, RZ ;  /* 0x80000063ff057210 */ /* 0x000fc60007f1e0ff */
[----:B------:R-:W1:Y:S02]  /*0b30*/  LDC R12, c[0x0][0x618] ;  /* 0x00018600ff0c7b82 */ /* 0x000e640000000800 */
[----:B------:R-:W-:Y:S02]  /*0b40*/  IMAD.X R3, RZ, RZ, ~R3, P0 ;  /* 0x000000ffff037224 */ /* 0x000fe400000e0e03 */
[----:B------:R-:W-:-:S04]  /*0b50*/  IMAD.WIDE.U32 R10, R5, R26, R16 ;  /* 0x0000001a050a7225 */ /* 0x000fc800078e0010 */
[----:B------:R-:W2:Y:S01]  /*0b60*/  LDC R20, c[0x0][0x608] ;  /* 0x00018200ff147b82 */ /* 0x000ea20000000800 */
[----:B------:R-:W-:Y:S02]  /*0b70*/  IMAD R8, R3, R26, RZ ;  /* 0x0000001a03087224 */ /* 0x000fe400078e02ff */
[----:B------:R-:W-:Y:S02]  /*0b80*/  IMAD.MOV.U32 R3, RZ, RZ, -0x1 ;  /* 0xffffffffff037424 */ /* 0x000fe400078e00ff */
[----:B------:R-:W-:-:S03]  /*0b90*/  IMAD R5, R5, R27, R8 ;  /* 0x0000001b05057224 */ /* 0x000fc600078e0208 */
[----:B------:R-:W3:Y:S01]  /*0ba0*/  LDC R28, c[0x0][0x658] ;  /* 0x00019600ff1c7b82 */ /* 0x000ee20000000800 */
[----:B------:R-:W-:Y:S01]  /*0bb0*/  IMAD.IADD R5, R11, 0x1, R5 ;  /* 0x000000010b057824 */ /* 0x000fe200078e0205 */
[----:B0-----:R-:W-:-:S04]  /*0bc0*/  ISETP.NE.U32.AND P0, PT, R30, RZ, PT ;  /* 0x000000ff1e00720c */ /* 0x001fc80003f05070 */
[----:B------:R-:W-:Y:S02]  /*0bd0*/  ISETP.NE.AND.EX P0, PT, R31, RZ, PT, P0 ;  /* 0x000000ff1f00720c */ /* 0x000fe40003f05300 */
[----:B------:R-:W0:Y:S01]  /*0be0*/  LDC R24, c[0x0][0x600] ;  /* 0x00018000ff187b82 */ /* 0x000e220000000800 */
[-CC-:B-1----:R-:W-:Y:S02]  /*0bf0*/  SHF.R.U64 R14, R10, R12.reuse, R5.reuse ;  /* 0x0000000c0a0e7219 */ /* 0x182fe40000001205 */
[----:B------:R-:W-:-:S05]  /*0c00*/  SHF.R.U32.HI R5, RZ, R12, R5 ;  /* 0x0000000cff057219 */ /* 0x000fca0000011605 */
[----:B------:R-:W1:Y:S01]  /*0c10*/  LDC R15, c[0x0][0x648] ;  /* 0x00019200ff0f7b82 */ /* 0x000e620000000800 */
[-CC-:B--2---:R-:W-:Y:S02]  /*0c20*/  SHF.R.U64 R27, R14, R20.reuse, R5.reuse ;  /* 0x000000140e1b7219 */ /* 0x184fe40000001205 */
[----:B------:R-:W-:-:S05]  /*0c30*/  SHF.R.U32.HI R5, RZ, R20, R5 ;  /* 0x00000014ff057219 */ /* 0x000fca0000011605 */
[----:B------:R-:W2:Y:S01]  /*0c40*/  LDC R21, c[0x0][0x638] ;  /* 0x00018e00ff157b82 */ /* 0x000ea20000000800 */
[-CC-:B---3--:R-:W-:Y:S02]  /*0c50*/  SHF.R.U64 R20, R27, R28.reuse, R5.reuse ;  /* 0x0000001c1b147219 */ /* 0x188fe40000001205 */
[-C--:B------:R-:W-:Y:S02]  /*0c60*/  SHF.L.U32 R3, R3, R28.reuse, RZ ;  /* 0x0000001c03037219 */ /* 0x080fe400000006ff */
[----:B------:R-:W-:Y:S01]  /*0c70*/  SHF.R.U32.HI R5, RZ, R28, R5 ;  /* 0x0000001cff057219 */ /* 0x000fe20000011605 */
[----:B------:R-:W-:Y:S01]  /*0c80*/  IMAD.MOV.U32 R4, RZ, RZ, R20 ;  /* 0x000000ffff047224 */ /* 0x000fe200078e0014 */
[----:B------:R-:W-:Y:S01]  /*0c90*/  LOP3.LUT R12, RZ, R3, RZ, 0x33, !PT ;  /* 0x00000003ff0c7212 */ /* 0x000fe200078e33ff */
[----:B------:R-:W3:Y:S01]  /*0ca0*/  LDC R25, c[0x0][0x610] ;  /* 0x00018400ff197b82 */ /* 0x000ee20000000800 */
[----:B------:R-:W-:Y:S05]  /*0cb0*/  @!P0 BRA `(.L_x_10) ;  /* 0x0000000000288947 */ /* 0x000fea0003800000 */
[----:B------:R-:W4:Y:S02]  /*0cc0*/  LDC R3, c[0x0][0x64c] ;  /* 0x00019300ff037b82 */ /* 0x000f240000000800 */
[----:B----4-:R-:W-:-:S05]  /*0cd0*/  IADD3 R3, P0, R20, R3, RZ ;  /* 0x0000000314037210 */ /* 0x010fca0007f1e0ff */
        /* <DEDUP_REMOVED lines=8> */
.L_x_10:
[----:B-1----:R-:W-:Y:S01]  /*0d60*/  SHF.R.U64 R4, R4, R15, R5 ;  /* 0x0000000f04047219 */ /* 0x002fe20000001205 */
[----:B0-----:R-:W-:Y:S01]  /*0d70*/  VIADD R5, R24, 0xffffffff ;  /* 0xffffffff18057836 */ /* 0x001fe20000000000 */
[----:B------:R-:W-:Y:S02]  /*0d80*/  SHF.L.U32 R3, R23, R28, RZ ;  /* 0x0000001c17037219 */ /* 0x000fe400000006ff */
[----:B------:R-:W-:Y:S01]  /*0d90*/  LOP3.LUT R12, R27, R12, RZ, 0xc0, !PT ;  /* 0x0000000c1b0c7212 */ /* 0x000fe200078ec0ff */
[----:B------:R-:W-:Y:S01]  /*0da0*/  IMAD.MOV R8, RZ, RZ, -R4 ;  /* 0x000000ffff087224 */ /* 0x000fe200078e0a04 */
[----:B------:R-:W-:-:S03]  /*0db0*/  SEL R7, R7, R22, !P1 ;  /* 0x0000001607077207 */ /* 0x000fc60004800000 */
[----:B------:R-:W-:Y:S01]  /*0dc0*/  IMAD R12, R3, R4, R12 ;  /* 0x00000004030c7224 */ /* 0x000fe200078e020c */
[----:B------:R-:W-:Y:S01]  /*0dd0*/  LOP3.LUT R4, R14, R5, RZ, 0xc0, !PT ;  /* 0x000000050e047212 */ /* 0x000fe200078ec0ff */
[----:B--2---:R-:W-:Y:S02]  /*0de0*/  IMAD R3, R8, R21, R20 ;  /* 0x0000001508037224 */ /* 0x004fe400078e0214 */
[----:B---3--:R-:W-:Y:S02]  /*0df0*/  IMAD R7, R12, R25, R7 ;  /* 0x000000190c077224 */ /* 0x008fe400078e0207 */
[----:B------:R-:W-:Y:S02]  /*0e00*/  IMAD.MOV.U32 R5, RZ, RZ, 0x1 ;  /* 0x00000001ff057424 */ /* 0x000fe400078e00ff */
[----:B------:R-:W-:-:S03]  /*0e10*/  IMAD R4, R3, R24, R4 ;  /* 0x0000001803047224 */ /* 0x000fc600078e0204 */
[----:B------:R-:W-:Y:S02]  /*0e20*/  PRMT R3, R5, 0x7610, R3 ;  /* 0x0000761005037816 */ /* 0x000fe40000000003 */
[----:B------:R-:W-:Y:S02]  /*0e30*/  SEL R100, R4, R7, !P1 ;  /* 0x0000000704647207 */ /* 0x000fe40004800000 */
[----:B------:R-:W-:-:S07]  /*0e40*/  SEL R101, R7, R4, !P1 ;  /* 0x0000000407657207 */ /* 0x000fce0004800000 */
.L_x_8:
[----:B------:R-:W-:-:S08]  /*0e50*/  NOP ;  /* 0x0000000000007918 */ /* 0x000fd00000000000 */
[----:B------:R-:W0:Y:S02]  /*0e60*/  USETMAXREG.TRY_ALLOC.CTAPOOL UP0, 0xe8 ;  /* 0x000000e8000079c8 */ /* 0x000e240008000600 */
[----:B0-----:R-:W-:-:S13]  /*0e70*/  PLOP3.LUT P0, PT, PT, PT, UP0, 0x80, 0x0 ;  /* 0x000000000000781c */ /* 0x001fda0003f0f008 */
[----:B------:R-:W-:Y:S05]  /*0e80*/  @!P0 BRA `(.L_x_8) ;  /* 0xfffffffc00f08947 */ /* 0x000fea000383ffff */
[----:B------:R-:W-:Y:S01]  /*0e90*/  ULDC.64 UR4, c[0x0][0x598] ;  /* 0x0001660000047ab9 */ /* 0x000fe20000000a00 */
[----:B------:R-:W-:Y:S01]  /*0ea0*/  ULDC.64 UR38, c[0x0][0x208] ;  /* 0x0000820000267ab9 */ /* 0x000fe20000000a00 */
[----:B------:R-:W-:-:S04]  /*0eb0*/  ISETP.NE.U32.AND P0, PT, RZ, UR4, PT ;  /* 0x00000004ff007c0c */ /* 0x000fc8000bf05070 */
[----:B------:R-:W-:-:S13]  /*0ec0*/  ISETP.NE.AND.EX P0, PT, RZ, UR5, PT, P0 ;  /* 0x00000005ff007c0c */ /* 0x000fda000bf05300 */
[----:B------:R-:W-:Y:S05]  /*0ed0*/  @!P0 BRA `(.L_x_11) ;  /* 0x00000000001c8947 */ /* 0x000fea0003800000 */
[----:B------:R-:W0:Y:S02]  /*0ee0*/  LDC.64 R4, c[0x0][0x598] ;  /* 0x00016600ff047b82 */ /* 0x000e240000000a00 */
[----:B0-----:R-:W2:Y:S02]  /*0ef0*/  LDG.E.64 R4, desc[UR38][R4.64] ;  /* 0x0000002604047981 */ /* 0x001ea4000c1e1b00 */
[----:B--2---:R-:W-:-:S04]  /*0f00*/  ISETP.NE.U32.AND P0, PT, R4, RZ, PT ;  /* 0x000000ff0400720c */ /* 0x004fc80003f05070 */
[----:B------:R-:W-:-:S13]  /*0f10*/  ISETP.NE.AND.EX P0, PT, R5, RZ, PT, P0 ;  /* 0x000000ff0500720c */ /* 0x000fda0003f05300 */
[----:B------:R-:W-:Y:S05]  /*0f20*/  @!P0 BRA `(.L_x_11) ;  /* 0x0000000000088947 */ /* 0x000fea0003800000 */
[----:B------:R0:W5:Y:S01]  /*0f30*/  LD.E R88, desc[UR38][R4.64] ;  /* 0x0000002604587980 */ /* 0x000162000c101900 */
[----:B------:R-:W-:Y:S05]  /*0f40*/  BRA `(.L_x_12) ;  /* 0x0000000000247947 */ /* 0x000fea0003800000 */
.L_x_11:
[----:B------:R-:W-:Y:S02]  /*0f50*/  ULDC.64 UR4, c[0x0][0x588] ;  /* 0x0001620000047ab9 */ /* 0x000fe40000000a00 */
[----:B------:R-:W-:-:S04]  /*0f60*/  ISETP.NE.U32.AND P0, PT, RZ, UR4, PT ;  /* 0x00000004ff007c0c */ /* 0x000fc8000bf05070 */
[----:B------:R-:W-:-:S13]  /*0f70*/  ISETP.NE.AND.EX P0, PT, RZ, UR5, PT, P0 ;  /* 0x00000005ff007c0c */ /* 0x000fda000bf05300 */
[----:B------:R-:W-:Y:S05]  /*0f80*/  @!P0 BRA `(.L_x_13) ;  /* 0x00000000000c8947 */ /* 0x000fea0003800000 */
[----:B------:R-:W0:Y:S02]  /*0f90*/  LDC.64 R88, c[0x0][0x588] ;  /* 0x00016200ff587b82 */ /* 0x000e240000000a00 */
[----:B0-----:R1:W5:Y:S01]  /*0fa0*/  LDG.E R88, desc[UR38][R88.64] ;  /* 0x0000002658587981 */ /* 0x001362000c1e1900 */
[----:B------:R-:W-:Y:S05]  /*0fb0*/  BRA `(.L_x_12) ;  /* 0x0000000000087947 */ /* 0x000fea0003800000 */
.L_x_13:
[----:B------:R-:W-:Y:S02]  /*0fc0*/  ULDC UR4, c[0x0][0x580] ;  /* 0x0001600000047ab9 */ /* 0x000fe40000000800 */
[----:B------:R-:W-:-:S07]  /*0fd0*/  IMAD.U32 R88, RZ, RZ, UR4 ;  /* 0x00000004ff587e24 */ /* 0x000fce000f8e00ff */
.L_x_12:
[----:B------:R-:W-:Y:S02]  /*0fe0*/  ULDC.64 UR4, c[0x0][0x5a0] ;  /* 0x0001680000047ab9 */ /* 0x000fe40000000a00 */
[----:B------:R-:W-:-:S04]  /*0ff0*/  ISETP.NE.U32.AND P0, PT, RZ, UR4, PT ;  /* 0x00000004ff007c0c */ /* 0x000fc8000bf05070 */
[----:B------:R-:W-:-:S13]  /*1000*/  ISETP.NE.AND.EX P0, PT, RZ, UR5, PT, P0 ;  /* 0x00000005ff007c0c */ /* 0x000fda000bf05300 */
[----:B------:R-:W-:Y:S05]  /*1010*/  @!P0 BRA `(.L_x_14) ;  /* 0x00000000001c8947 */ /* 0x000fea0003800000 */
[----:B0-----:R-:W0:Y:S02]  /*1020*/  LDC.64 R4, c[0x0][0x5a0] ;  /* 0x00016800ff047b82 */ /* 0x001e240000000a00 */
[----:B0-----:R-:W2:Y:S02]  /*1030*/  LDG.E.64 R4, desc[UR38][R4.64] ;  /* 0x0000002604047981 */ /* 0x001ea4000c1e1b00 */
[----:B--2---:R-:W-:-:S04]  /*1040*/  ISETP.NE.U32.AND P0, PT, R4, RZ, PT ;  /* 0x000000ff0400720c */ /* 0x004fc80003f05070 */
[----:B------:R-:W-:-:S13]  /*1050*/  ISETP.NE.AND.EX P0, PT, R5, RZ, PT, P0 ;  /* 0x000000ff0500720c */ /* 0x000fda0003f05300 */
[----:B------:R-:W-:Y:S05]  /*1060*/  @!P0 BRA `(.L_x_14) ;  /* 0x0000000000088947 */ /* 0x000fea0003800000 */
[----:B-1----:R0:W5:Y:S01]  /*1070*/  LD.E R89, desc[UR38][R4.64] ;  /* 0x0000002604597980 */ /* 0x002162000c101900 */
[----:B------:R-:W-:Y:S05]  /*1080*/  BRA `(.L_x_15) ;  /* 0x0000000000247947 */ /* 0x000fea0003800000 */
.L_x_14:
[----:B------:R-:W-:Y:S02]  /*1090*/  ULDC.64 UR4, c[0x0][0x590] ;  /* 0x0001640000047ab9 */ /* 0x000fe40000000a00 */
[----:B------:R-:W-:-:S04]  /*10a0*/  ISETP.NE.U32.AND P0, PT, RZ, UR4, PT ;  /* 0x00000004ff007c0c */ /* 0x000fc8000bf05070 */
[----:B------:R-:W-:-:S13]  /*10b0*/  ISETP.NE.AND.EX P0, PT, RZ, UR5, PT, P0 ;  /* 0x00000005ff007c0c */ /* 0x000fda000bf05300 */
[----:B------:R-:W-:Y:S05]  /*10c0*/  @!P0 BRA `(.L_x_16) ;  /* 0x00000000000c8947 */ /* 0x000fea0003800000 */
[----:B0-----:R-:W1:Y:S02]  /*10d0*/  LDC.64 R4, c[0x0][0x590] ;  /* 0x00016400ff047b82 */ /* 0x001e640000000a00 */
[----:B-1----:R1:W5:Y:S01]  /*10e0*/  LDG.E R89, desc[UR38][R4.64] ;  /* 0x0000002604597981 */ /* 0x002362000c1e1900 */
[----:B------:R-:W-:Y:S05]  /*10f0*/  BRA `(.L_x_15) ;  /* 0x0000000000087947 */ /* 0x000fea0003800000 */
.L_x_16:
[----:B------:R-:W-:Y:S02]  /*1100*/  ULDC UR4, c[0x0][0x584] ;  /* 0x0001610000047ab9 */ /* 0x000fe40000000800 */
[----:B-1----:R-:W-:-:S07]  /*1110*/  IMAD.U32 R89, RZ, RZ, UR4 ;  /* 0x00000004ff597e24 */ /* 0x002fce000f8e00ff */
.L_x_15:
[----:B------:R-:W-:-:S13]  /*1120*/  LOP3.LUT P0, RZ, R3, 0xff, RZ, 0xc0, !PT ;  /* 0x000000ff03ff7812 */ /* 0x000fda000780c0ff */
[----:B------:R-:W-:Y:S05]  /*1130*/  @!P0 EXIT ;  /* 0x000000000000894d */ /* 0x000fea0003800000 */
[----:B------:R-:W2:Y:S01]  /*1140*/  LDC R92, c[0x0][0x658] ;  /* 0x00019600ff5c7b82 */ /* 0x000ea20000000800 */
[----:B------:R-:W-:Y:S01]  /*1150*/  ULDC.64 UR6, c[0x0][0x288] ;  /* 0x0000a20000067ab9 */ /* 0x000fe20000000a00 */
[----:B------:R-:W-:Y:S01]  /*1160*/  LOP3.LUT R6, R6, 0x1, RZ, 0xc0, !PT ;  /* 0x0000000106067812 */ /* 0x000fe200078ec0ff */
[----:B------:R-:W-:Y:S01]  /*1170*/  UIADD3 UR4, UR7, 0x3f, URZ ;  /* 0x0000003f07047890 */ /* 0x000fe2000fffe03f */
[----:B------:R-:W-:Y:S01]  /*1180*/  SHF.R.U32.HI R3, RZ, 0x2, R94 ;  /* 0x00000002ff037819 */ /* 0x000fe2000001165e */
[----:B01----:R-:W-:Y:S01]  /*1190*/  IMAD.MOV.U32 R5, RZ, RZ, -0x1 ;  /* 0xffffffffff057424 */ /* 0x003fe200078e00ff */
[----:B------:R-:W-:Y:S01]  /*11a0*/  SHF.R.U32.HI R0, RZ, 0x1, R0 ;  /* 0x00000001ff007819 */ /* 0x000fe20000011600 */
[----:B------:R-:W-:Y:S01]  /*11b0*/  USHF.R.S32.HI UR5, URZ, 0x1f, UR4 ;  /* 0x0000001f3f057899 */ /* 0x000fe20008011404 */
[----:B------:R-:W0:Y:S01]  /*11c0*/  LDC.64 R90, c[0x0][0x5c8] ;  /* 0x00017200ff5a7b82 */ /* 0x000e220000000a00 */
[----:B------:R-:W-:Y:S01]  /*11d0*/  IMAD.SHL.U32 R22, R6, 0x40, RZ ;  /* 0x0000004006167824 */ /* 0x000fe200078e00ff */
[----:B------:R-:W-:Y:S01]  /*11e0*/  LOP3.LUT R3, R3, 0x7, RZ, 0xc0, !PT ;  /* 0x0000000703037812 */ /* 0x000fe200078ec0ff */
[----:B------:R-:W-:Y:S01]  /*11f0*/  ULEA.HI UR5, UR5, UR4, URZ, 0x6 ;  /* 0x0000000405057291 */ /* 0x000fe2000f8f303f */
[----:B------:R-:W-:Y:S01]  /*1200*/  LOP3.LUT R0, R0, 0x30, RZ, 0xc0, !PT ;  /* 0x0000003000007812 */ /* 0x000fe200078ec0ff */
[----:B------:R-:W-:Y:S01]  /*1210*/  IMAD.MOV.U32 R7, RZ, RZ, 0x1 ;  /* 0x00000001ff077424 */ /* 0x000fe200078e00ff */
[--C-:B------:R-:W-:Y:S01]  /*1220*/  LOP3.LUT R22, R22, 0x40, R3.reuse, 0xe2, !PT ;  /* 0x0000004016167812 */ /* 0x100fe200078ee203 */
[----:B------:R-:W-:Y:S01]  /*1230*/  USHF.R.S32.HI UR43, URZ, 0x6, UR5 ;  /* 0x000000063f2b7899 */ /* 0x000fe20008011405 */
[----:B------:R-:W1:Y:S01]  /*1240*/  LDC R96, c[0x0][0x600] ;  /* 0x00018000ff607b82 */ /* 0x000e620000000800 */
[----:B------:R-:W-:Y:S01]  /*1250*/  IADD3 R3, RZ, -R0, -R3 ;  /* 0x80000000ff037210 */ /* 0x000fe20007ffe803 */
[----:B------:R-:W-:Y:S01]  /*1260*/  IMAD.U32 R4, RZ, RZ, UR6 ;  /* 0x00000006ff047e24 */ /* 0x000fe2000f8e00ff */
[C---:B------:R-:W-:Y:S01]  /*1270*/  LOP3.LUT R93, R94.reuse, 0x3, RZ, 0xc0, !PT ;  /* 0x000000035e5d7812 */ /* 0x040fe200078ec0ff */
[----:B------:R-:W-:Y:S01]  /*1280*/  UISETP.LT.AND UP0, UPT, UR43, 0x1, UPT ;  /* 0x000000012b00788c */ /* 0x000fe2000bf01270 */
[----:B------:R-:W-:Y:S01]  /*1290*/  LOP3.LUT R95, R94, 0x80, RZ, 0xc0, !PT ;  /* 0x000000805e5f7812 */ /* 0x000fe200078ec0ff */
[----:B------:R-:W-:Y:S01]  /*12a0*/  IMAD R3, R6, -0x40, R3 ;  /* 0xffffffc006037824 */ /* 0x000fe200078e0203 */
[----:B------:R-:W-:Y:S01]  /*12b0*/  ULDC UR4, c[0x0][0x284] ;  /* 0x0000a10000047ab9 */ /* 0x000fe20000000800 */
[----:B--2---:R-:W-:Y:S01]  /*12c0*/  SHF.L.U32 R5, R5, R92, RZ ;  /* 0x0000005c05057219 */ /* 0x004fe200000006ff */
[----:B------:R-:W-:Y:S01]  /*12d0*/  USEL UR44, UR43, 0x1, UP0 ;  /* 0x000000012b2c7887 */ /* 0x000fe20008000000 */
[----:B------:R-:W-:Y:S01]  /*12e0*/  IMAD R93, R93, -0x2, R4 ;  /* 0xfffffffe5d5d7824 */ /* 0x000fe200078e0204 */
[----:B------:R-:W-:Y:S01]  /*12f0*/  LOP3.LUT R22, R22, R0, RZ, 0xfc, !PT ;  /* 0x0000000016167212 */ /* 0x000fe200078efcff */
[----:B------:R-:W-:Y:S01]  /*1300*/  IMAD.SHL.U32 R94, R94, 0x2, RZ ;  /* 0x000000025e5e7824 */ /* 0x000fe200078e00ff */
[----:B------:R-:W-:Y:S01]  /*1310*/  SHF.L.U32 R92, R7, R92, RZ ;  /* 0x0000005c075c7219 */ /* 0x000fe200000006ff */
[----:B------:R-:W-:Y:S01]  /*1320*/  VIADD R98, R3, UR4 ;  /* 0x0000000403627c36 */ /* 0x000fe20008000000 */
[----:B------:R-:W-:Y:S01]  /*1330*/  LOP3.LUT R103, R18, 0x1, RZ, 0xfc, !PT ;  /* 0x0000000112677812 */ /* 0x000fe200078efcff */
[----:B------:R-:W-:Y:S01]  /*1340*/  IMAD.MOV.U32 R23, RZ, RZ, RZ ;  /* 0x000000ffff177224 */ /* 0x000fe200078e00ff */
[C---:B0-----:R-:W-:Y:S01]  /*1350*/  SHF.L.U64.HI R91, R90.reuse, 0x3, R91 ;  /* 0x000000035a5b7819 */ /* 0x041fe2000001025b */
[----:B------:R-:W-:Y:S01]  /*1360*/  IMAD.SHL.U32 R90, R90, 0x8, RZ ;  /* 0x000000085a5a7824 */ /* 0x000fe200078e00ff */
[----:B------:R-:W-:Y:S01]  /*1370*/  SHF.R.U32.HI R95, RZ, 0x7, R95 ;  /* 0x00000007ff5f7819 */ /* 0x000fe2000001165f */
[----:B------:R-:W-:Y:S01]  /*1380*/  UIADD3 UR44, UR43, -UR44, URZ ;  /* 0x8000002c2b2c7290 */ /* 0x000fe2000fffe03f */
[----:B------:R-:W-:Y:S01]  /*1390*/  LOP3.LUT R97, RZ, R5, RZ, 0x33, !PT ;  /* 0x00000005ff617212 */ /* 0x000fe200078e33ff */
[----:B------:R-:W-:Y:S01]  /*13a0*/  UMOV UR40, URZ ;  /* 0x0000003f00287c82 */ /* 0x000fe20008000000 */
[----:B------:R-:W-:Y:S01]  /*13b0*/  UMOV UR41, URZ ;  /* 0x0000003f00297c82 */ /* 0x000fe20008000000 */
[----:B-1----:R-:W-:-:S08]  /*13c0*/  VIADD R96, R96, 0xffffffff ;  /* 0xffffffff60607836 */ /* 0x002fd00000000000 */
.L_x_162:
[----:B0-----:R-:W0:Y:S01]  /*13d0*/  SHFL.IDX PT, R0, R95, RZ, 0x1f ;  /* 0x00001fff5f007589 */ /* 0x001e2200000e0000 */
[----:B-1----:R-:W1:Y:S01]  /*13e0*/  S2UR UR7, SR_CgaCtaId ;  /* 0x00000000000779c3 */ /* 0x002e620000008800 */
[----:B------:R-:W-:Y:S01]  /*13f0*/  UMOV UR6, 0x400 ;  /* 0x0000040000067882 */ /* 0x000fe20000000000 */
[----:B0-----:R-:W-:Y:S01]  /*1400*/  R2UR UR4, R0 ;  /* 0x00000000000472ca */ /* 0x001fe200000e0000 */
[----:B-1----:R-:W-:-:S12]  /*1410*/  ULEA UR6, UR7, UR6, 0x18 ;  /* 0x0000000607067291 */ /* 0x002fd8000f8ec03f */
[----:B------:R-:W-:-:S04]  /*1420*/  ULEA.HI UR5, UR4, UR4, URZ, 0x1 ;  /* 0x0000000404057291 */ /* 0x000fc8000f8f083f */
[----:B------:R-:W-:-:S04]  /*1430*/  ULOP3.LUT UR5, UR5, 0x7fffe, URZ, 0xc0, !UPT ;  /* 0x0007fffe05057892 */ /* 0x000fc8000f8ec03f */
[----:B------:R-:W-:-:S03]  /*1440*/  UIADD3 UR5, UR4, -UR5, URZ ;  /* 0x8000000504057290 */ /* 0x000fc6000fffe03f */
[----:B------:R-:W-:Y:S01]  /*1450*/  ULDC UR4, c[0x0][0x28c] ;  /* 0x0000a30000047ab9 */ /* 0x000fe20000000800 */
[----:B------:R-:W-:Y:S01]  /*1460*/  ULEA UR5, UR5, UR6, 0xd ;  /* 0x0000000605057291 */ /* 0x000fe2000f8e683f */
[----:B------:R-:W-:-:S03]  /*1470*/  ISETP.LT.AND P0, PT, RZ, UR4, PT ;  /* 0x00000004ff007c0c */ /* 0x000fc6000bf01270 */
[----:B------:R-:W-:-:S04]  /*1480*/  UIADD3 UR5, UR5, 0x100, URZ ;  /* 0x0000010005057890 */ /* 0x000fc8000fffe03f */
[----:B------:R-:W-:-:S04]  /*1490*/  USHF.R.U32.HI UR5, URZ, 0x4, UR5 ;  /* 0x000000043f057899 */ /* 0x000fc80008011605 */
[----:B------:R-:W-:-:S04]  /*14a0*/  ULOP3.LUT UR5, UR5, 0x3fff, URZ, 0xc0, !UPT ;  /* 0x00003fff05057892 */ /* 0x000fc8000f8ec03f */
[----:B------:R-:W-:Y:S01]  /*14b0*/  ULOP3.LUT UR45, UR5, 0x10000, URZ, 0xfc, !UPT ;  /* 0x00010000052d7892 */ /* 0x000fe2000f8efc3f */
[----:B--2345:R-:W-:Y:S11]  /*14c0*/  @P0 BRA `(.L_x_17) ;  /* 0x0000000000400947 */ /* 0x03cff60003800000 */
[----:B------:R-:W-:Y:S01]  /*14d0*/  MOV R0, 0x0 ;  /* 0x0000000000007802 */ /* 0x000fe20000000f00 */
[----:B------:R-:W-:Y:S01]  /*14e0*/  ULDC.64 UR4, c[0x4][0x68] ;  /* 0x01001a0000047ab9 */ /* 0x000fe20000000a00 */
[----:B------:R-:W-:Y:S01]  /*14f0*/  ULDC.64 UR6, c[0x4][0x8] ;  /* 0x0100020000067ab9 */ /* 0x000fe20000000a00 */
[----:B------:R-:W-:Y:S01]  /*1500*/  IMAD.U32 R4, RZ, RZ, UR4 ;  /* 0x00000004ff047e24 */ /* 0x000fe2000f8e00ff */
[----:B------:R0:W1:Y:S01]  /*1510*/  LDC.64 R14, c[0x4][R0] ;  /* 0x01000000000e7b82 */ /* 0x0000620000000a00 */
[----:B------:R-:W-:Y:S01]  /*1520*/  IMAD.U32 R5, RZ, RZ, UR5 ;  /* 0x00000005ff057e24 */ /* 0x000fe2000f8e00ff */
[----:B------:R-:W-:Y:S01]  /*1530*/  ULDC.64 UR4, c[0x4][0x70] ;  /* 0x01001c0000047ab9 */ /* 0x000fe20000000a00 */
[----:B------:R-:W-:Y:S02]  /*1540*/  IMAD.U32 R10, RZ, RZ, UR6 ;  /* 0x00000006ff0a7e24 */ /* 0x000fe4000f8e00ff */
[----:B------:R-:W-:Y:S02]  /*1550*/  IMAD.U32 R6, RZ, RZ, UR4 ;  /* 0x00000004ff067e24 */ /* 0x000fe4000f8e00ff */
[----:B------:R-:W-:-:S02]  /*1560*/  IMAD.U32 R7, RZ, RZ, UR5 ;  /* 0x00000005ff077e24 */ /* 0x000fc4000f8e00ff */
[----:B------:R-:W-:Y:S02]  /*1570*/  IMAD.U32 R11, RZ, RZ, UR7 ;  /* 0x00000007ff0b7e24 */ /* 0x000fe4000f8e00ff */
[----:B------:R-:W-:Y:S02]  /*1580*/  IMAD.MOV.U32 R8, RZ, RZ, 0x1e1 ;  /* 0x000001e1ff087424 */ /* 0x000fe400078e00ff */
[----:B------:R-:W-:Y:S02]  /*1590*/  IMAD.MOV.U32 R12, RZ, RZ, 0x1 ;  /* 0x00000001ff0c7424 */ /* 0x000fe400078e00ff */
[----:B0-----:R-:W-:-:S07]  /*15a0*/  IMAD.MOV.U32 R13, RZ, RZ, RZ ;  /* 0x000000ffff0d7224 */ /* 0x001fce00078e00ff */
[----:B------:R-:W-:-:S07]  /*15b0*/  LEPC R20, `(.L_x_17) ;  /* 0x000000001014794e */ /* 0x000fce0000000000 */
[----:B-1---5:R-:W-:Y:S05]  /*15c0*/  CALL.ABS.NOINC R14 ;  /* 0x000000000e007343 */ /* 0x022fea0003c00000 */
.L_x_17:
[----:B------:R-:W-:-:S13]  /*15d0*/  ISETP.NE.AND P0, PT, R103, 0x3, PT ;  /* 0x000000036700780c */ /* 0x000fda0003f05270 */
[----:B------:R-:W-:Y:S05]  /*15e0*/  @!P0 BRA `(.L_x_18) ;  /* 0x0000000000048947 */ /* 0x000fea0003800000 */
[----:B------:R-:W-:Y:S01]  /*15f0*/  BPT.TRAP 0x1 ;  /* 0x000000040000795c */ /* 0x000fe20000300000 */
.L_x_18:
[----:B------:R-:W0:Y:S01]  /*1600*/  S2UR UR5, SR_CgaCtaId ;  /* 0x00000000000579c3 */ /* 0x000e220000008800 */
[----:B------:R-:W-:Y:S01]  /*1610*/  UMOV UR4, 0x400 ;  /* 0x0000040000047882 */ /* 0x000fe20000000000 */
[----:B------:R-:W-:Y:S02]  /*1620*/  IMAD.U32 R0, RZ, RZ, UR40 ;  /* 0x00000028ff007e24 */ /* 0x000fe4000f8e00ff */
[----:B------:R-:W-:-:S03]  /*1630*/  IMAD.U32 R3, RZ, RZ, UR41 ;  /* 0x00000029ff037e24 */ /* 0x000fc6000f8e00ff */
[----:B------:R-:W-:Y:S01]  /*1640*/  SHF.L.U32 R0, R0, 0x1f, RZ ;  /* 0x0000001f00007819 */ /* 0x000fe200000006ff */
[----:B0-----:R-:W-:-:S06]  /*1650*/  ULEA UR4, UR5, UR4, 0x18 ;  /* 0x0000000405047291 */ /* 0x001fcc000f8ec03f */
[----:B------:R-:W-:-:S04]  /*1660*/  IMAD.U32 R6, RZ, RZ, UR4 ;  /* 0x00000004ff067e24 */ /* 0x000fc8000f8e00ff */
[----:B------:R-:W-:-:S04]  /*1670*/  IMAD R3, R3, 0x8, R6 ;  /* 0x0000000803037824 */ /* 0x000fc800078e0206 */
[----:B------:R0:W1:Y:S01]  /*1680*/  SYNCS.PHASECHK.TRANS64.TRYWAIT P1, [R3+URZ], R0 ;  /* 0x00000000030075a7 */ /* 0x000062000802017f */
[----:B------:R-:W-:Y:S05]  /*1690*/  @!P0 BRA `(.L_x_19) ;  /* 0x0000000000048947 */ /* 0x000fea0003800000 */
[----:B------:R-:W-:Y:S01]  /*16a0*/  BPT.TRAP 0x1 ;  /* 0x000000040000795c */ /* 0x000fe20000300000 */
.L_x_19:
[----:B------:R-:W-:-:S05]  /*16b0*/  IMAD.U32 R4, RZ, RZ, UR44 ;  /* 0x0000002cff047e24 */ /* 0x000fca000f8e00ff */
[----:B------:R-:W-:Y:S01]  /*16c0*/  ISETP.GE.AND P2, PT, R4, 0x1, PT ;  /* 0x000000010400780c */ /* 0x000fe20003f46270 */
[----:B-1----:R-:W-:-:S12]  /*16d0*/  @P1 BRA `(.L_x_20) ;  /* 0x0000000000081947 */ /* 0x002fd80003800000 */
[----:B------:R-:W1:Y:S02]  /*16e0*/  SYNCS.PHASECHK.TRANS64.TRYWAIT P1, [R3+URZ], R0 ;  /* 0x00000000030075a7 */ /* 0x000e64000802017f */
[----:B-1----:R-:W-:Y:S05]  /*16f0*/  @!P1 BRA `(.L_x_21) ;  /* 0x00000064002c9947 */ /* 0x002fea0003800000 */
.L_x_20:
[----:B------:R-:W-:Y:S05]  /*1700*/  WARPSYNC.ALL ;  /* 0x0000000000007948 */ /* 0x000fea0003800000 */
[----:B------:R-:W-:Y:S01]  /*1710*/  R2UR UR4, R6 ;  /* 0x00000000060472ca */ /* 0x000fe200000e0000 */
[----:B------:R-:W-:Y:S01]  /*1720*/  ULEA UR5, UR41, UR45, 0xa ;  /* 0x0000002d29057291 */ /* 0x000fe2000f8e503f */
[----:B------:R-:W-:Y:S01]  /*1730*/  WARPGROUP.ARRIVE ;  /* 0x00000000000079c5 */ /* 0x000fe20000000000 */
[----:B------:R-:W-:Y:S01]  /*1740*/  UMOV UR9, 0x40000040 ;  /* 0x4000004000097882 */ /* 0x000fe20000000000 */
[----:B------:R-:W-:-:S04]  /*1750*/  UMOV UR11, 0x40000040 ;  /* 0x40000040000b7882 */ /* 0x000fc80000000000 */
[----:B------:R-:W-:-:S05]  /*1760*/  UMOV UR8, UR5 ;  /* 0x0000000500087c82 */ /* 0x000fca0008000000 */
[----:B------:R-:W-:-:S04]  /*1770*/  UIADD3 UR4, UR4, 0x8100, URZ ;  /* 0x0000810004047890 */ /* 0x000fc8000fffe03f */
[----:B------:R-:W-:-:S04]  /*1780*/  USHF.R.U32.HI UR4, URZ, 0x4, UR4 ;  /* 0x000000043f047899 */ /* 0x000fc80008011604 */
[----:B------:R-:W-:-:S04]  /*1790*/  ULOP3.LUT UR4, UR4, 0x3fff, URZ, 0xc0, !UPT ;  /* 0x00003fff04047892 */ /* 0x000fc8000f8ec03f */
[----:B------:R-:W-:-:S04]  /*17a0*/  ULOP3.LUT UR4, UR4, 0x2000000, URZ, 0xfc, !UPT ;  /* 0x0200000004047892 */ /* 0x000fc8000f8efc3f */
[----:B------:R-:W-:-:S07]  /*17b0*/  ULEA UR6, UR41, UR4, 0xa ;  /* 0x0000000429067291 */ /* 0x000fce000f8e503f */
[----:B------:R-:W-:Y:S02]  /*17c0*/  UMOV UR10, UR6 ;  /* 0x00000006000a7c82 */ /* 0x000fe40008000000 */
[----:B------:R-:W-:Y:S01]  /*17d0*/  HGMMA.64x128x16.F32 R24, gdesc[UR8].tnspB, RZ, !UPT, gsb0 ;  /* 0x41e00000081879f0 */ /* 0x000fe2000c0008ff */
[----:B------:R-:W-:Y:S02]  /*17e0*/  UIADD3 UR8, UR5, 0x2, URZ ;  /* 0x0000000205087890 */ /* 0x000fe4000fffe03f */
[----:B------:R-:W-:Y:S01]  /*17f0*/  UIADD3 UR10, UR6, 0x80, URZ ;  /* 0x00000080060a7890 */ /* 0x000fe2000fffe03f */
[----:B------:R-:W-:Y:S01]  /*1800*/  UMOV UR9, 0x40000040 ;  /* 0x4000004000097882 */ /* 0x000fe20000000000 */
[----:B------:R-:W-:Y:S01]  /*1810*/  UMOV UR11, 0x40000040 ;  /* 0x40000040000b7882 */ /* 0x000fe20000000000 */
[----:B------:R-:W-:Y:S02]  /*1820*/  WARPGROUP.DEPBAR.LE gsb0, 0x0 ;  /* 0x00008000000079c5 */ /* 0x000fe40000010000 */
[----:B------:R-:W-:-:S06]  /*1830*/  WARPGROUP.ARRIVE ;  /* 0x00000000000079c5 */ /* 0x000fcc0000000000 */
[----:B------:R-:W-:Y:S01]  /*1840*/  HGMMA.64x128x16.F32 R24, gdesc[UR8].tnspB, R24, gsb0 ;  /* 0x41e00000081879f0 */ /* 0x000fe20008000818 */
        /* <DEDUP_REMOVED lines=13> */
[----:B------:R-:W-:Y:S03]  /*1920*/  HGMMA.64x128x16.F32 R24, gdesc[UR8].tnspB, R24, gsb0 ;  /* 0x41e00000081879f0 */ /* 0x000fe60008000818 */
[----:B------:R-:W-:Y:S02]  /*1930*/  WARPGROUP.DEPBAR.LE gsb0, 0x0 ;  /* 0x00008000000079c5 */ /* 0x000fe40000010000 */
[----:B------:R-:W-:Y:S05]  /*1940*/  @!P2 BRA `(.L_x_22) ;  /* 0x000000040028a947 */ /* 0x000fea0003800000 */
[----:B------:R-:W-:Y:S01]  /*1950*/  UIADD3 UR5, UR41, 0x1, URZ ;  /* 0x0000000129057890 */ /* 0x000fe2000fffe03f */
[----:B01----:R-:W-:Y:S02]  /*1960*/  IMAD.U32 R0, RZ, RZ, UR44 ;  /* 0x0000002cff007e24 */ /* 0x003fe4000f8e00ff */
[----:B------:R-:W-:Y:S01]  /*1970*/  IMAD.U32 R3, RZ, RZ, UR41 ;  /* 0x00000029ff037e24 */ /* 0x000fe2000f8e00ff */
[----:B------:R-:W-:-:S04]  /*1980*/  UISETP.NE.AND UP0, UPT, UR5, 0x2, UPT ;  /* 0x000000020500788c */ /* 0x000fc8000bf05270 */
[----:B------:R-:W-:Y:S02]  /*1990*/  USEL UR6, URZ, 0x1, UP0 ;  /* 0x000000013f067887 */ /* 0x000fe40008000000 */
[----:B------:R-:W-:Y:S02]  /*19a0*/  USEL UR5, UR5, URZ, UP0 ;  /* 0x0000003f05057287 */ /* 0x000fe40008000000 */
[----:B------:R-:W-:-:S06]  /*19b0*/  ULOP3.LUT UR6, UR40, UR6, URZ, 0x3c, !UPT ;  /* 0x0000000628067292 */ /* 0x000fcc000f8e3c3f */
[----:B------:R-:W-:-:S07]  /*19c0*/  IMAD.U32 R7, RZ, RZ, UR6 ;  /* 0x00000006ff077e24 */ /* 0x000fce000f8e00ff */
.L_x_29:
[----:B------:R-:W-:Y:S05]  /*19d0*/  @!P0 BRA `(.L_x_23) ;  /* 0x0000000000048947 */ /* 0x000fea0003800000 */
[----:B------:R-:W-:Y:S01]  /*19e0*/  BPT.TRAP 0x1 ;  /* 0x000000040000795c */ /* 0x000fe20000300000 */
.L_x_23:
[----:B------:R-:W0:Y:S01]  /*19f0*/  S2UR UR7, SR_CgaCtaId ;  /* 0x00000000000779c3 */ /* 0x000e220000008800 */
[----:B------:R-:W-:Y:S01]  /*1a00*/  UMOV UR6, 0x400 ;  /* 0x0000040000067882 */ /* 0x000fe20000000000 */
[----:B------:R-:W-:Y:S01]  /*1a10*/  IMAD.U32 R5, RZ, RZ, UR5 ;  /* 0x00000005ff057e24 */ /* 0x000fe2000f8e00ff */
[----:B------:R-:W-:Y:S01]  /*1a20*/  SHF.L.U32 R4, R7, 0x1f, RZ ;  /* 0x0000001f07047819 */ /* 0x000fe200000006ff */
[----:B0-----:R-:W-:-:S06]  /*1a30*/  ULEA UR6, UR7, UR6, 0x18 ;  /* 0x0000000607067291 */ /* 0x001fcc000f8ec03f */
[----:B------:R-:W-:-:S04]  /*1a40*/  IMAD.U32 R6, RZ, RZ, UR6 ;  /* 0x00000006ff067e24 */ /* 0x000fc8000f8e00ff */
[----:B------:R-:W-:-:S04]  /*1a50*/  IMAD R5, R5, 0x8, R6 ;  /* 0x0000000805057824 */ /* 0x000fc800078e0206 */
[----:B------:R0:W1:Y:S01]  /*1a60*/  SYNCS.PHASECHK.TRANS64.TRYWAIT P1, [R5+URZ], R4 ;  /* 0x00000004050075a7 */ /* 0x000062000802017f */
[----:B------:R-:W-:Y:S05]  /*1a70*/  @!P0 BRA `(.L_x_24) ;  /* 0x0000000000048947 */ /* 0x000fea0003800000 */
[----:B------:R-:W-:Y:S01]  /*1a80*/  BPT.TRAP 0x1 ;  /* 0x000000040000795c */ /* 0x000fe20000300000 */
.L_x_24:
[----:B-1----:R-:W-:Y:S05]  /*1a90*/  @P1 BRA `(.L_x_25) ;  /* 0x0000000000081947 */ /* 0x002fea0003800000 */
[----:B------:R-:W1:Y:S02]  /*1aa0*/  SYNCS.PHASECHK.TRANS64.TRYWAIT P1, [R5+URZ], R4 ;  /* 0x00000004050075a7 */ /* 0x000e64000802017f */
[----:B-1----:R-:W-:Y:S05]  /*1ab0*/  @!P1 BRA `(.L_x_26) ;  /* 0x0000006000509947 */ /* 0x002fea0003800000 */
.L_x_25:
[----:B------:R-:W-:Y:S01]  /*1ac0*/  ULEA UR6, UR5, UR45, 0xa ;  /* 0x0000002d05067291 */ /* 0x000fe2000f8e503f */
[----:B------:R-:W-:Y:S01]  /*1ad0*/  WARPGROUP.ARRIVE ;  /* 0x00000000000079c5 */ /* 0x000fe20000000000 */
[----:B------:R-:W-:Y:S01]  /*1ae0*/  ULEA UR7, UR5, UR4, 0xa ;  /* 0x0000000405077291 */ /* 0x000fe2000f8e503f */
[----:B------:R-:W-:Y:S01]  /*1af0*/  UMOV UR9, 0x40000040 ;  /* 0x4000004000097882 */ /* 0x000fe20000000000 */
[----:B------:R-:W-:-:S03]  /*1b00*/  UMOV UR11, 0x40000040 ;  /* 0x40000040000b7882 */ /* 0x000fc60000000000 */
[----:B------:R-:W-:Y:S02]  /*1b10*/  UMOV UR8, UR6 ;  /* 0x0000000600087c82 */ /* 0x000fe40008000000 */
[----:B------:R-:W-:Y:S02]  /*1b20*/  UMOV UR10, UR7 ;  /* 0x00000007000a7c82 */ /* 0x000fe40008000000 */
[----:B------:R-:W-:Y:S01]  /*1b30*/  HGMMA.64x128x16.F32 R24, gdesc[UR8].tnspB, R24, gsb0 ;  /* 0x41e00000081879f0 */ /* 0x000fe20008000818 */
[----:B------:R-:W-:Y:S02]  /*1b40*/  UIADD3 UR8, UR6, 0x2, URZ ;  /* 0x0000000206087890 */ /* 0x000fe4000fffe03f */
[----:B------:R-:W-:Y:S01]  /*1b50*/  UIADD3 UR10, UR7, 0x80, URZ ;  /* 0x00000080070a7890 */ /* 0x000fe2000fffe03f */
[----:B------:R-:W-:Y:S01]  /*1b60*/  UMOV UR9, 0x40000040 ;  /* 0x4000004000097882 */ /* 0x000fe20000000000 */
[----:B------:R-:W-:Y:S01]  /*1b70*/  UMOV UR11, 0x40000040 ;  /* 0x40000040000b7882 */ /* 0x000fe20000000000 */
[----:B------:R-:W-:-:S02]  /*1b80*/  WARPGROUP.DEPBAR.LE gsb0, 0x0 ;  /* 0x00008000000079c5 */ /* 0x000fc40000010000 */
        /* <DEDUP_REMOVED lines=18> */
[----:B------:R-:W-:Y:S01]  /*1cb0*/  BPT.TRAP 0x1 ;  /* 0x000000040000795c */ /* 0x000fe20000300000 */
.L_x_27:
[----:B------:R-:W-:-:S13]  /*1cc0*/  ISETP.NE.AND P1, PT, R102, RZ, PT ;  /* 0x000000ff6600720c */ /* 0x000fda0003f25270 */
[----:B01----:R-:W-:-:S04]  /*1cd0*/  @P1 IMAD R4, R3, 0x8, R6 ;  /* 0x0000000803041824 */ /* 0x003fc800078e0206 */
[----:B------:R-:W-:-:S05]  /*1ce0*/  @P1 VIADD R4, R4, 0x10 ;  /* 0x0000001004041836 */ /* 0x000fca0000000000 */
[----:B------:R-:W-:-:S04]  /*1cf0*/  @P1 PRMT R4, R19, 0x654, R4 ;  /* 0x0000065413041816 */ /* 0x000fc80000000004 */
[----:B------:R0:W-:Y:S01]  /*1d00*/  @P1 SYNCS.ARRIVE.TRANS64.RED.A1T0 RZ, [R4+URZ], RZ ;  /* 0x000000ff04ff19a7 */ /* 0x0001e2000810043f */
[----:B------:R-:W-:-:S13]  /*1d10*/  ISETP.GT.U32.AND P1, PT, R18, 0x1, PT ;  /* 0x000000011200780c */ /* 0x000fda0003f24070 */
[----:B0-----:R-:W-:Y:S05]  /*1d20*/  @P1 BRA `(.L_x_28) ;  /* 0x0000000000041947 */ /* 0x001fea0003800000 */
[----:B------:R-:W-:Y:S01]  /*1d30*/  BPT.TRAP 0x1 ;  /* 0x000000040000795c */ /* 0x000fe20000300000 */
.L_x_28:
[----:B------:R-:W-:Y:S01]  /*1d40*/  UIADD3 UR5, UR5, 0x1, URZ ;  /* 0x0000000105057890 */ /* 0x000fe2000fffe03f */
[C---:B------:R-:W-:Y:S01]  /*1d50*/  ISETP.GT.AND P2, PT, R0.reuse, 0x1, PT ;  /* 0x000000010000780c */ /* 0x040fe20003f44270 */
[----:B------:R-:W-:Y:S02]  /*1d60*/  VIADD R3, R3, 0x1 ;  /* 0x0000000103037836 */ /* 0x000fe40000000000 */
[----:B------:R-:W-:Y:S01]  /*1d70*/  UISETP.NE.AND UP0, UPT, UR5, 0x2, UPT ;  /* 0x000000020500788c */ /* 0x000fe2000bf05270 */
[----:B------:R-:W-:Y:S02]  /*1d80*/  VIADD R0, R0, 0xffffffff ;  /* 0xffffffff00007836 */ /* 0x000fe40000000000 */
[C---:B------:R-:W-:Y:S01]  /*1d90*/  ISETP.NE.AND P1, PT, R3.reuse, 0x2, PT ;  /* 0x000000020300780c */ /* 0x040fe20003f25270 */
[----:B------:R-:W-:Y:S02]  /*1da0*/  USEL UR6, URZ, 0x1, UP0 ;  /* 0x000000013f067887 */ /* 0x000fe40008000000 */
[----:B------:R-:W-:Y:S01]  /*1db0*/  USEL UR5, UR5, URZ, UP0 ;  /* 0x0000003f05057287 */ /* 0x000fe20008000000 */
[----:B------:R-:W-:-:S03]  /*1dc0*/  SEL R3, R3, RZ, P1 ;  /* 0x000000ff03037207 */ /* 0x000fc60000800000 */
[----:B------:R-:W-:Y:S01]  /*1dd0*/  LOP3.LUT R7, R7, UR6, RZ, 0x3c, !PT ;  /* 0x0000000607077c12 */ /* 0x000fe2000f8e3cff */
[----:B------:R-:W-:Y:S07]  /*1de0*/  @P2 BRA `(.L_x_29) ;  /* 0xfffffff800f82947 */ /* 0x000fee000383ffff */
.L_x_22:
[----:B01----:R-:W0:Y:S02]  /*1df0*/  LDC R0, c[0x0][0x28c] ;  /* 0x0000a300ff007b82 */ /* 0x003e240000000800 */
[----:B0-----:R-:W-:-:S13]  /*1e00*/  ISETP.GE.AND P1, PT, R0, 0x1, PT ;  /* 0x000000010000780c */ /* 0x001fda0003f26270 */
[----:B------:R-:W-:Y:S05]  /*1e10*/  @!P1 BRA `(.L_x_30) ;  /* 0x0000000000389947 */ /* 0x000fea0003800000 */
[----:B------:R-:W-:Y:S05]  /*1e20*/  @!P0 BRA `(.L_x_31) ;  /* 0x0000000000048947 */ /* 0x000fea0003800000 */
[----:B------:R-:W-:Y:S01]  /*1e30*/  BPT.TRAP 0x1 ;  /* 0x000000040000795c */ /* 0x000fe20000300000 */
.L_x_31:
[----:B------:R-:W-:-:S13]  /*1e40*/  ISETP.NE.AND P0, PT, R102, RZ, PT ;  /* 0x000000ff6600720c */ /* 0x000fda0003f05270 */
[----:B------:R-:W-:-:S05]  /*1e50*/  VOTEU.ANY UP0, P0 ;  /* 0x00000000003f7886 */ /* 0x000fca0000000100 */
[----:B------:R-:W-:-:S06]  /*1e60*/  @UP0 UIADD3 UR4, UR44, UR41, URZ ;  /* 0x000000292c040290 */ /* 0x000fcc000fffe03f */
[----:B------:R-:W-:-:S04]  /*1e70*/  IMAD.U32 R0, RZ, RZ, UR4 ;  /* 0x00000004ff007e24 */ /* 0x000fc8000f8e00ff */
[----:B------:R-:W-:-:S05]  /*1e80*/  @P0 IMAD.SHL.U32 R0, R0, 0x8, RZ ;  /* 0x0000000800000824 */ /* 0x000fca00078e00ff */
[----:B------:R-:W-:-:S04]  /*1e90*/  @P0 LOP3.LUT R0, R0, 0x8, RZ, 0xc0, !PT ;  /* 0x0000000800000812 */ /* 0x000fc800078ec0ff */
[----:B------:R-:W-:-:S04]  /*1ea0*/  @P0 IADD3 R0, R6, 0x10, R0 ;  /* 0x0000001006000810 */ /* 0x000fc80007ffe000 */
[----:B------:R-:W-:-:S04]  /*1eb0*/  @P0 PRMT R0, R19, 0x654, R0 ;  /* 0x0000065413000816 */ /* 0x000fc80000000000 */
[----:B------:R0:W-:Y:S01]  /*1ec0*/  @P0 SYNCS.ARRIVE.TRANS64.RED.A1T0 RZ, [R0+URZ], RZ ;  /* 0x000000ff00ff09a7 */ /* 0x0001e2000810043f */
[----:B------:R-:W-:-:S13]  /*1ed0*/  ISETP.GT.U32.AND P0, PT, R18, 0x1, PT ;  /* 0x000000011200780c */ /* 0x000fda0003f04070 */
[----:B0-----:R-:W-:Y:S05]  /*1ee0*/  @P0 BRA `(.L_x_30) ;  /* 0x0000000000040947 */ /* 0x001fea0003800000 */
[----:B------:R-:W-:Y:S01]  /*1ef0*/  BPT.TRAP 0x1 ;  /* 0x000000040000795c */ /* 0x000fe20000300000 */
.L_x_30:
[----:B------:R-:W-:Y:S01]  /*1f00*/  IMAD.SHL.U32 R3, R100, 0x80, RZ ;  /* 0x0000008064037824 */ /* 0x000fe200078e00ff */
[----:B------:R-:W-:Y:S01]  /*1f10*/  ULDC UR6, c[0x0][0x288] ;  /* 0x0000a20000067ab9 */ /* 0x000fe20000000800 */
[----:B------:R-:W-:Y:S01]  /*1f20*/  SHF.R.S32.HI R15, RZ, 0x1f, R99 ;  /* 0x0000001fff0f7819 */ /* 0x000fe20000011463 */
[----:B------:R-:W-:Y:S01]  /*1f30*/  IMAD.SHL.U32 R7, R101, 0x80, RZ ;  /* 0x0000008065077824 */ /* 0x000fe200078e00ff */
[----:B------:R-:W-:Y:S01]  /*1f40*/  ULDC.64 UR4, c[0x0][0x5d0] ;  /* 0x0001740000047ab9 */ /* 0x000fe20000000a00 */
[----:B------:R-:W-:Y:S01]  /*1f50*/  LOP3.LUT R8, R3, 0x6, R94, 0xf8, !PT ;  /* 0x0000000603087812 */ /* 0x000fe200078ef85e */
[----:B------:R-:W-:Y:S01]  /*1f60*/  IMAD.WIDE R100, R101, 0x80, R22 ;  /* 0x0000008065647825 */ /* 0x000fe200078e0216 */
[----:B------:R-:W-:Y:S01]  /*1f70*/  ISETP.GE.AND P0, PT, R3, UR6, PT ;  /* 0x0000000603007c0c */ /* 0x000fe2000bf06270 */
[----:B------:R-:W-:Y:S01]  /*1f80*/  ULDC UR6, c[0x0][0x284] ;  /* 0x0000a10000067ab9 */ /* 0x000fe20000000800 */
[----:B------:R-:W-:Y:S01]  /*1f90*/  SHF.R.S32.HI R9, RZ, 0x1f, R8 ;  /* 0x0000001fff097819 */ /* 0x000fe20000011408 */
[----:B------:R-:W-:Y:S01]  /*1fa0*/  IMAD R0, R15, UR4, RZ ;  /* 0x000000040f007c24 */ /* 0x000fe2000f8e02ff */
[----:B------:R-:W-:-:S03]  /*1fb0*/  ISETP.GE.OR P0, PT, R7, UR6, P0 ;  /* 0x0000000607007c0c */ /* 0x000fc60008706670 */
[C---:B------:R-:W-:Y:S02]  /*1fc0*/  IMAD R11, R99.reuse, UR5, R0 ;  /* 0x00000005630b7c24 */ /* 0x040fe4000f8e0200 */
[----:B------:R-:W-:Y:S01]  /*1fd0*/  IMAD.WIDE.U32 R4, R99, UR4, R8 ;  /* 0x0000000463047c25 */ /* 0x000fe2000f8e0008 */
[----:B------:R-:W-:-:S03]  /*1fe0*/  ULDC.64 UR4, c[0x0][0x5c8] ;  /* 0x0001720000047ab9 */ /* 0x000fc60000000a00 */
[----:B------:R-:W-:Y:S02]  /*1ff0*/  IMAD R13, R101, UR4, RZ ;  /* 0x00000004650d7c24 */ /* 0x000fe4000f8e02ff */
[----:B------:R-:W-:Y:S02]  /*2000*/  IMAD.IADD R5, R5, 0x1, R11 ;  /* 0x0000000105057824 */ /* 0x000fe400078e020b */
[C---:B------:R-:W-:Y:S02]  /*2010*/  IMAD R13, R100.reuse, UR5, R13 ;  /* 0x00000005640d7c24 */ /* 0x040fe4000f8e020d */
[----:B------:R-:W-:-:S04]  /*2020*/  IMAD.WIDE.U32 R104, R100, UR4, R4 ;  /* 0x0000000464687c25 */ /* 0x000fc8000f8e0004 */
[----:B------:R-:W-:Y:S01]  /*2030*/  IMAD.MOV.U32 R0, RZ, RZ, -0x1 ;  /* 0xffffffffff007424 */ /* 0x000fe200078e00ff */
[----:B------:R-:W-:Y:S06]  /*2040*/  @P0 BRA `(.L_x_32) ;  /* 0x0000004000040947 */ /* 0x000fec0003800000 */
[----:B-----5:R-:W-:Y:S01]  /*2050*/  FSETP.NEU.AND P1, PT, R89, RZ, PT ;  /* 0x000000ff5900720b */ /* 0x020fe20003f2d000 */
[----:B------:R-:W-:Y:S01]  /*2060*/  IMAD.IADD R4, R93, 0x1, -R3 ;  /* 0x000000015d047824 */ /* 0x000fe200078e0a03 */
[----:B------:R-:W-:Y:S01]  /*2070*/  BSSY B0, `(.L_x_32) ;  /* 0x00003fe000007945 */ /* 0x000fe20003800000 */
[----:B------:R-:W-:Y:S02]  /*2080*/  IMAD.IADD R3, R98, 0x1, -R7 ;  /* 0x0000000162037824 */ /* 0x000fe400078e0a07 */
[----:B------:R-:W-:Y:S01]  /*2090*/  IMAD.IADD R115, R105, 0x1, R13 ;  /* 0x0000000169737824 */ /* 0x000fe200078e020d */
[----:B------:R-:W-:-:S04]  /*20a0*/  ISETP.GT.AND P0, PT, R4, RZ, PT ;  /* 0x000000ff0400720c */ /* 0x000fc80003f04270 */
[----:B------:R-:W-:-:S03]  /*20b0*/  ISETP.GT.AND P3, PT, R3, RZ, P0 ;  /* 0x000000ff0300720c */ /* 0x000fc60000764270 */
[----:B------:R-:W-:Y:S10]  /*20c0*/  @!P1 BRA `(.L_x_33) ;  /* 0x0000002c00289947 */ /* 0x000ff40003800000 */
[----:B------:R-:W0:Y:S01]  /*20d0*/  LDC.64 R108, c[0x0][0x5b8] ;  /* 0x00016e00ff6c7b82 */ /* 0x000e220000000a00 */
[----:B------:R-:W-:-:S07]  /*20e0*/  ULDC.64 UR4, c[0x0][0x5c0] ;  /* 0x0001700000047ab9 */ /* 0x000fce0000000a00 */
[----:B------:R-:W1:Y:S08]  /*20f0*/  LDC.64 R110, c[0x0][0x5b0] ;  /* 0x00016c00ff6e7b82 */ /* 0x000e700000000a00 */
[----:B------:R-:W2:Y:S01]  /*2100*/  LDC.64 R112, c[0x0][0x5a8] ;  /* 0x00016a00ff707b82 */ /* 0x000ea20000000a00 */
[-C--:B0-----:R-:W-:Y:S02]  /*2110*/  IMAD R6, R15, R108.reuse, RZ ;  /* 0x0000006c0f067224 */ /* 0x081fe400078e02ff */
[----:B------:R-:W-:-:S04]  /*2120*/  IMAD.WIDE.U32 R106, R99, R108, R8 ;  /* 0x0000006c636a7225 */ /* 0x000fc800078e0008 */
[----:B------:R-:W-:Y:S02]  /*2130*/  IMAD R105, R99, R109, R6 ;  /* 0x0000006d63697224 */ /* 0x000fe400078e0206 */
[-C--:B-1----:R-:W-:Y:S02]  /*2140*/  IMAD R5, R101, R110.reuse, RZ ;  /* 0x0000006e65057224 */ /* 0x082fe400078e02ff */
[----:B------:R-:W-:Y:S02]  /*2150*/  IMAD.IADD R13, R107, 0x1, R105 ;  /* 0x000000016b0d7824 */ /* 0x000fe400078e0269 */
[----:B------:R-:W-:Y:S02]  /*2160*/  IMAD.MOV.U32 R12, RZ, RZ, R106 ;  /* 0x000000ffff0c7224 */ /* 0x000fe400078e006a */
[C---:B------:R-:W-:Y:S02]  /*2170*/  IMAD R109, R100.reuse, R111, R5 ;  /* 0x0000006f646d7224 */ /* 0x040fe400078e0205 */
[----:B------:R-:W-:-:S04]  /*2180*/  IMAD.WIDE.U32 R6, R100, R110, R12 ;  /* 0x0000006e64067225 */ /* 0x000fc800078e000c */
[----:B------:R-:W-:Y:S01]  /*2190*/  IMAD.IADD R5, R7, 0x1, R109 ;  /* 0x0000000107057824 */ /* 0x000fe200078e026d */
[----:B--2---:R-:W-:-:S04]  /*21a0*/  LEA R14, P1, R6, R112, 0x1 ;  /* 0x00000070060e7211 */ /* 0x004fc800078208ff */
[----:B------:R-:W-:-:S05]  /*21b0*/  LEA.HI.X R15, R6, R113, R5, 0x1, P1 ;  /* 0x00000071060f7211 */ /* 0x000fca00008f0c05 */
[----:B------:R0:W2:Y:S01]  /*21c0*/  @P3 LDG.E.LTC128B.U16 R5, desc[UR38][R14.64] ;  /* 0x000000260e053981 */ /* 0x0000a2000c1e1520 */
[----:B------:R-:W-:Y:S01]  /*21d0*/  IMAD.WIDE.U32 R6, R100, R110, R8 ;  /* 0x0000006e64067225 */ /* 0x000fe200078e0008 */
[----:B------:R-:W-:Y:S03]  /*21e0*/  BSSY B1, `(.L_x_34) ;  /* 0x0000013000017945 */ /* 0x000fe60003800000 */
[----:B------:R-:W-:Y:S02]  /*21f0*/  IMAD.IADD R7, R109, 0x1, R7 ;  /* 0x000000016d077824 */ /* 0x000fe400078e0207 */
[----:B------:R-:W-:Y:S01]  /*2200*/  IMAD.WIDE.U32 R20, R99, R108, R6 ;  /* 0x0000006c63147225 */ /* 0x000fe200078e0006 */
[----:B0-----:R-:W-:-:S03]  /*2210*/  SHF.L.U64.HI R15, R110, 0x3, R111 ;  /* 0x000000036e0f7819 */ /* 0x001fc6000001026f */
[----:B------:R-:W-:Y:S01]  /*2220*/  IMAD.IADD R7, R105, 0x1, R21 ;  /* 0x0000000169077824 */ /* 0x000fe200078e0215 */
[----:B------:R-:W-:Y:S01]  /*2230*/  LEA R6, P4, R20, R112, 0x1 ;  /* 0x0000007014067211 */ /* 0x000fe200078808ff */
[----:B------:R-:W-:-:S03]  /*2240*/  IMAD.SHL.U32 R14, R110, 0x8, RZ ;  /* 0x000000086e0e7824 */ /* 0x000fc600078e00ff */
[----:B------:R-:W-:Y:S01]  /*2250*/  LEA.HI.X R7, R20, R113, R7, 0x1, P4 ;  /* 0x0000007114077211 */ /* 0x000fe200020f0c07 */
[----:B--2---:R-:W-:-:S05]  /*2260*/  HADD2.F32 R10, -RZ, R5.H0_H0 ;  /* 0x20000005ff0a7230 */ /* 0x004fca0000004100 */
[----:B------:R-:W-:Y:S01]  /*2270*/  FMUL R11, R10, R89 ;  /* 0x000000590a0b7220 */ /* 0x000fe20000400000 */
[----:B------:R-:W-:-:S03]  /*2280*/  LEA R10, P1, R104, UR4, 0x1 ;  /* 0x00000004680a7c11 */ /* 0x000fc6000f8208ff */
[----:B------:R-:W-:Y:S01]  /*2290*/  FFMA R24, R24, R88, R11 ;  /* 0x0000005818187223 */ /* 0x000fe2000000000b */
[----:B------:R-:W-:Y:S02]  /*22a0*/  LEA.HI.X R11, R104, UR5, R115, 0x1, P1 ;  /* 0x00000005680b7c11 */ /* 0x000fe400088f0c73 */
[----:B------:R-:W-:Y:S02]  /*22b0*/  ISETP.GT.AND P1, PT, R4, 0x1, PT ;  /* 0x000000010400780c */ /* 0x000fe40003f24270 */
[----:B------:R-:W-:Y:S02]  /*22c0*/  F2FP.F16.F32.PACK_AB R24, RZ, R24 ;  /* 0x00000018ff18723e */ /* 0x000fe400000000ff */
[----:B------:R-:W-:-:S03]  /*22d0*/  ISETP.GT.AND P2, PT, R3, RZ, P1 ;  /* 0x000000ff0300720c */ /* 0x000fc60000f44270 */
[----:B------:R0:W-:Y:S10]  /*22e0*/  @P3 STG.E.U16 desc[UR38][R10.64], R24 ;  /* 0x000000180a003986 */ /* 0x0001f4000c101526 */
[----:B------:R-:W-:Y:S05]  /*22f0*/  @!P2 BRA `(.L_x_35) ;  /* 0x000000000004a947 */ /* 0x000fea0003800000 */
[----:B------:R1:W5:Y:S02]  /*2300*/  LDG.E.LTC128B.U16 R5, desc[UR38][R6.64+0x2] ;  /* 0x0000022606057981 */ /* 0x000364000c1e1520 */
.L_x_35:
[----:B------:R-:W-:Y:S05]  /*2310*/  BSYNC B1 ;  /* 0x0000000000017941 */ /* 0x000fea0003800000 */
.L_x_34:
[----:B-----5:R-:W-:Y:S01]  /*2320*/  HADD2.F32 R12, -RZ, R5.H0_H0 ;  /* 0x20000005ff0c7230 */ /* 0x020fe20000004100 */
[----:B------:R-:W-:Y:S01]  /*2330*/  ISETP.GT.AND P0, PT, R3, 0x8, P0 ;  /* 0x000000080300780c */ /* 0x000fe20000704270 */
[----:B------:R-:W-:Y:S01]  /*2340*/  IMAD.WIDE.U32 R20, R100, R110, R14 ;  /* 0x0000006e64147225 */ /* 0x000fe200078e000e */
[----:B0-----:R-:W-:-:S03]  /*2350*/  PRMT R24, R5, 0x7610, R24 ;  /* 0x0000761005187816 */ /* 0x001fc60000000018 */
[----:B------:R-:W-:Y:S01]  /*2360*/  FMUL R12, R12, R89 ;  /* 0x000000590c0c7220 */ /* 0x000fe20000400000 */
[----:B------:R-:W-:Y:S01]  /*2370*/  IMAD.IADD R109, R109, 0x1, R21 ;  /* 0x000000016d6d7824 */ /* 0x000fe200078e0215 */
[----:B------:R-:W-:Y:S02]  /*2380*/  IADD3 R106, P3, R106, R20, RZ ;  /* 0x000000146a6a7210 */ /* 0x000fe40007f7e0ff */
[----:B------:R-:W-:-:S03]  /*2390*/  FFMA R12, R25, R88, R12 ;  /* 0x00000058190c7223 */ /* 0x000fc6000000000c */
[----:B------:R-:W-:Y:S01]  /*23a0*/  IMAD.X R13, R109, 0x1, R13, P3 ;  /* 0x000000016d0d7824 */ /* 0x000fe200018e060d */
[C---:B------:R-:W-:Y:S02]  /*23b0*/  LEA R14, P3, R106.reuse, R112, 0x1 ;  /* 0x000000706a0e7211 */ /* 0x040fe400078608ff */
[----:B------:R-:W-:Y:S02]  /*23c0*/  F2FP.F16.F32.PACK_AB R12, RZ, R12 ;  /* 0x0000000cff0c723e */ /* 0x000fe400000000ff */
[----:B------:R-:W-:Y:S02]  /*23d0*/  LEA.HI.X R15, R106, R113, R13, 0x1, P3 ;  /* 0x000000716a0f7211 */ /* 0x000fe400018f0c0d */
[----:B------:R-:W-:-:S05]  /*23e0*/  PRMT R21, R12, 0x7610, R21 ;  /* 0x000076100c157816 */ /* 0x000fca0000000015 */
[----:B------:R0:W-:Y:S04]  /*23f0*/  @P2 STG.E.U16 desc[UR38][R10.64+0x2], R21 ;  /* 0x000002150a002986 */ /* 0x0001e8000c101526 */
[----:B------:R-:W2:Y:S01]  /*2400*/  @P0 LDG.E.LTC128B.U16 R24, desc[UR38][R14.64] ;  /* 0x000000260e180981 */ /* 0x000ea2000c1e1520 */
[----:B------:R-:W-:Y:S01]  /*2410*/  IADD3 R20, P2, R8, R20, RZ ;  /* 0x0000001408147210 */ /* 0x000fe20007f5e0ff */
[----:B------:R-:W-:Y:S01]  /*2420*/  BSSY B1, `(.L_x_36) ;  /* 0x0000011000017945 */ /* 0x000fe20003800000 */
[C---:B------:R-:W-:Y:S02]  /*2430*/  SHF.L.U64.HI R13, R90.reuse, 0x1, R91 ;  /* 0x000000015a0d7819 */ /* 0x040fe4000001025b */
[----:B------:R-:W-:Y:S01]  /*2440*/  ISETP.GT.AND P1, PT, R3, 0x8, P1 ;  /* 0x000000080300780c */ /* 0x000fe20000f24270 */
[----:B0-----:R-:W-:Y:S01]  /*2450*/  IMAD.X R21, R9, 0x1, R109, P2 ;  /* 0x0000000109157824 */ /* 0x001fe200010e066d */
[----:B------:R-:W-:Y:S01]  /*2460*/  LEA R12, P2, R90, R10, 0x1 ;  /* 0x0000000a5a0c7211 */ /* 0x000fe200078408ff */
[----:B------:R-:W-:-:S04]  /*2470*/  IMAD.WIDE.U32 R20, R99, R108, R20 ;  /* 0x0000006c63147225 */ /* 0x000fc800078e0014 */
[----:B------:R-:W-:Y:S02]  /*2480*/  IMAD.X R13, R13, 0x1, R11, P2 ;  /* 0x000000010d0d7824 */ /* 0x000fe400010e060b */
[----:B------:R-:W-:Y:S02]  /*2490*/  IMAD.IADD R9, R105, 0x1, R21 ;  /* 0x0000000169097824 */ /* 0x000fe400078e0215 */
[----:B--2---:R-:W-:-:S05]  /*24a0*/  HADD2.F32 R8, -RZ, R24.H0_H0 ;  /* 0x20000018ff087230 */ /* 0x004fca0000004100 */
[----:B------:R-:W-:Y:S01]  /*24b0*/  FMUL R5, R8, R89 ;  /* 0x0000005908057220 */ /* 0x000fe20000400000 */
[----:B------:R-:W-:-:S03]  /*24c0*/  LEA R8, P3, R20, R112, 0x1 ;  /* 0x0000007014087211 */ /* 0x000fc600078608ff */
[----:B------:R-:W-:Y:S01]  /*24d0*/  FFMA R5, R26, R88, R5 ;  /* 0x000000581a057223 */ /* 0x000fe20000000005 */
[----:B------:R-:W-:-:S04]  /*24e0*/  LEA.HI.X R9, R20, R113, R9, 0x1, P3 ;  /* 0x0000007114097211 */ /* 0x000fc800018f0c09 */
[----:B------:R-:W-:-:S05]  /*24f0*/  F2FP.F16.F32.PACK_AB R5, RZ, R5 ;  /* 0x00000005ff05723e */ /* 0x000fca00000000ff */
[----:B------:R0:W-:Y:S01]  /*2500*/  @P0 STG.E.U16 desc[UR38][R12.64], R5 ;  /* 0x000000050c000986 */ /* 0x0001e2000c101526 */
[----:B------:R-:W-:Y:S05]  /*2510*/  @!P1 BRA `(.L_x_37) ;  /* 0x0000000000049947 */ /* 0x000fea0003800000 */
[----:B------:R2:W5:Y:S02]  /*2520*/  LDG.E.LTC128B.U16 R24, desc[UR38][R8.64+0x2] ;  /* 0x0000022608187981 */ /* 0x000564000c1e1520 */
.L_x_37:
[----:B------:R-:W-:Y:S05]  /*2530*/  BSYNC B1 ;  /* 0x0000000000017941 */ /* 0x000fea0003800000 */
.L_x_36:
[----:B-----5:R-:W-:Y:S01]  /*2540*/  HADD2.F32 R14, -RZ, R24.H0_H0 ;  /* 0x20000018ff0e7230 */ /* 0x020fe20000004100 */
[----:B------:R-:W-:Y:S01]  /*2550*/  ISETP.GT.AND P0, PT, R4, 0x8, PT ;  /* 0x000000080400780c */ /* 0x000fe20003f04270 */
[----:B------:R-:W-:Y:S03]  /*2560*/  BSSY B1, `(.L_x_38) ;  /* 0x0000008000017945 */ /* 0x000fe60003800000 */
[----:B------:R-:W-:Y:S01]  /*2570*/  FMUL R14, R14, R89 ;  /* 0x000000590e0e7220 */ /* 0x000fe20000400000 */
[----:B------:R-:W-:-:S03]  /*2580*/  ISETP.GT.AND P2, PT, R3, RZ, P0 ;  /* 0x000000ff0300720c */ /* 0x000fc60000744270 */
[----:B------:R-:W-:-:S05]  /*2590*/  FFMA R14, R27, R88, R14 ;  /* 0x000000581b0e7223 */ /* 0x000fca000000000e */
[----:B------:R-:W-:-:S05]  /*25a0*/  F2FP.F16.F32.PACK_AB R14, RZ, R14 ;  /* 0x0000000eff0e723e */ /* 0x000fca00000000ff */
[----:B------:R3:W-:Y:S01]  /*25b0*/  @P1 STG.E.U16 desc[UR38][R12.64+0x2], R14 ;  /* 0x0000020e0c001986 */ /* 0x0007e2000c101526 */
[----:B------:R-:W-:Y:S05]  /*25c0*/  @!P2 BRA `(.L_x_39) ;  /* 0x000000000004a947 */ /* 0x000fea0003800000 */
[----:B------:R4:W5:Y:S02]  /*25d0*/  LDG.E.LTC128B.U16 R24, desc[UR38][R6.64+0x10] ;  /* 0x0000102606187981 */ /* 0x000964000c1e1520 */
.L_x_39:
[----:B------:R-:W-:Y:S05]  /*25e0*/  BSYNC B1 ;  /* 0x0000000000017941 */ /* 0x000fea0003800000 */
.L_x_38:
[----:B---3-5:R-:W-:Y:S01]  /*25f0*/  HADD2.F32 R14, -RZ, R24.H0_H0 ;  /* 0x20000018ff0e7230 */ /* 0x028fe20000004100 */
[----:B------:R-:W-:Y:S01]  /*2600*/  ISETP.GT.AND P1, PT, R4, 0x9, PT ;  /* 0x000000090400780c */ /* 0x000fe20003f24270 */
[----:B------:R-:W-:Y:S03]  /*2610*/  BSSY B1, `(.L_x_40) ;  /* 0x0000008000017945 */ /* 0x000fe60003800000 */
[----:B0-----:R-:W-:Y:S01]  /*2620*/  FMUL R5, R14, R89 ;  /* 0x000000590e057220 */ /* 0x001fe20000400000 */
[----:B------:R-:W-:-:S03]  /*2630*/  ISETP.GT.AND P3, PT, R3, RZ, P1 ;  /* 0x000000ff0300720c */ /* 0x000fc60000f64270 */
[----:B------:R-:W-:-:S05]  /*2640*/  FFMA R5, R28, R88, R5 ;  /* 0x000000581c057223 */ /* 0x000fca0000000005 */
[----:B------:R-:W-:-:S05]  /*2650*/  F2FP.F16.F32.PACK_AB R5, RZ, R5 ;  /* 0x00000005ff05723e */ /* 0x000fca00000000ff */
[----:B------:R0:W-:Y:S01]  /*2660*/  @P2 STG.E.U16 desc[UR38][R10.64+0x10], R5 ;  /* 0x000010050a002986 */ /* 0x0001e2000c101526 */
[----:B------:R-:W-:Y:S05]  /*2670*/  @!P3 BRA `(.L_x_41) ;  /* 0x000000000004b947 */ /* 0x000fea0003800000 */
[----:B------:R3:W5:Y:S02]  /*2680*/  LDG.E.LTC128B.U16 R24, desc[UR38][R6.64+0x12] ;  /* 0x0000122606187981 */ /* 0x000764000c1e1520 */
.L_x_41:
[----:B------:R-:W-:Y:S05]  /*2690*/  BSYNC B1 ;  /* 0x0000000000017941 */ /* 0x000fea0003800000 */
.L_x_40:
[----:B-----5:R-:W-:Y:S01]  /*26a0*/  HADD2.F32 R14, -RZ, R24.H0_H0 ;  /* 0x20000018ff0e7230 */ /* 0x020fe20000004100 */
[----:B------:R-:W-:Y:S01]  /*26b0*/  ISETP.GT.AND P0, PT, R3, 0x8, P0 ;  /* 0x000000080300780c */ /* 0x000fe20000704270 */
[----:B------:R-:W-:Y:S03]  /*26c0*/  BSSY B1, `(.L_x_42) ;  /* 0x0000007000017945 */ /* 0x000fe60003800000 */
[----:B------:R-:W-:-:S04]  /*26d0*/  FMUL R14, R14, R89 ;  /* 0x000000590e0e7220 */ /* 0x000fc80000400000 */
[----:B------:R-:W-:-:S05]  /*26e0*/  FFMA R14, R29, R88, R14 ;  /* 0x000000581d0e7223 */ /* 0x000fca000000000e */
[----:B------:R-:W-:-:S05]  /*26f0*/  F2FP.F16.F32.PACK_AB R14, RZ, R14 ;  /* 0x0000000eff0e723e */ /* 0x000fca00000000ff */
[----:B------:R0:W-:Y:S01]  /*2700*/  @P3 STG.E.U16 desc[UR38][R10.64+0x12], R14 ;  /* 0x0000120e0a003986 */ /* 0x0001e2000c101526 */
[----:B------:R-:W-:Y:S05]  /*2710*/  @!P0 BRA `(.L_x_43) ;  /* 0x0000000000048947 */ /* 0x000fea0003800000 */
[----:B------:R0:W5:Y:S02]  /*2720*/  LDG.E.LTC128B.U16 R24, desc[UR38][R8.64+0x10] ;  /* 0x0000102608187981 */ /* 0x000164000c1e1520 */
.L_x_43:
[----:B------:R-:W-:Y:S05]  /*2730*/  BSYNC B1 ;  /* 0x0000000000017941 */ /* 0x000fea0003800000 */
.L_x_42:
[----:B0----5:R-:W-:Y:S01]  /*2740*/  HADD2.F32 R14, -RZ, R24.H0_H0 ;  /* 0x20000018ff0e7230 */ /* 0x021fe20000004100 */
        /* <DEDUP_REMOVED lines=8> */
.L_x_45:
[----:B------:R-:W-:Y:S05]  /*27d0*/  BSYNC B1 ;  /* 0x0000000000017941 */ /* 0x000fea0003800000 */
.L_x_44:
        /* <DEDUP_REMOVED lines=10> */
.L_x_47:
[----:B------:R-:W-:Y:S05]  /*2880*/  BSYNC B1 ;  /* 0x0000000000017941 */ /* 0x000fea0003800000 */
.L_x_46:
[----:B0----5:R-:W-:Y:S01]  /*2890*/  HADD2.F32 R14, -RZ, R24.H0_H0 ;  /* 0x20000018ff0e7230 */ /* 0x021fe20000004100 */
        /* <DEDUP_REMOVED lines=9> */
.L_x_49:
[----:B------:R-:W-:Y:S05]  /*2930*/  BSYNC B1 ;  /* 0x0000000000017941 */ /* 0x000fea0003800000 */
.L_x_48:
        /* <DEDUP_REMOVED lines=9> */
.L_x_51:
[----:B------:R-:W-:Y:S05]  /*29d0*/  BSYNC B1 ;  /* 0x0000000000017941 */ /* 0x000fea0003800000 */
.L_x_50:
        /* <DEDUP_REMOVED lines=9> */
.L_x_53:
[----:B------:R-:W-:Y:S05]  /*2a70*/  BSYNC B1 ;  /* 0x0000000000017941 */ /* 0x000fea0003800000 */
.L_x_52:
        /* <DEDUP_REMOVED lines=10> */
.L_x_55:
[----:B------:R-:W-:Y:S05]  /*2b20*/  BSYNC B1 ;  /* 0x0000000000017941 */ /* 0x000fea0003800000 */
.L_x_54:
        /* <DEDUP_REMOVED lines=10> */
.L_x_57:
[----:B------:R-:W-:Y:S05]  /*2bd0*/  BSYNC B1 ;  /* 0x0000000000017941 */ /* 0x000fea0003800000 */
.L_x_56:
        /* <DEDUP_REMOVED lines=9> */
.L_x_59:
[----:B------:R-:W-:Y:S05]  /*2c70*/  BSYNC B1 ;  /* 0x0000000000017941 */ /* 0x000fea0003800000 */
.L_x_58:
        /* <DEDUP_REMOVED lines=9> */
.L_x_61:
[----:B------:R-:W-:Y:S05]  /*2d10*/  BSYNC B1 ;  /* 0x0000000000017941 */ /* 0x000fea0003800000 */
.L_x_60:
        /* <DEDUP_REMOVED lines=10> */
.L_x_63:
[----:B------:R-:W-:Y:S05]  /*2dc0*/  BSYNC B1 ;  /* 0x0000000000017941 */ /* 0x000fea0003800000 */
.L_x_62:
        /* <DEDUP_REMOVED lines=10> */
.L_x_65:
[----:B------:R-:W-:Y:S05]  /*2e70*/  BSYNC B1 ;  /* 0x0000000000017941 */ /* 0x000fea0003800000 */
.L_x_64:
        /* <DEDUP_REMOVED lines=9> */
.L_x_67:
[----:B------:R-:W-:Y:S05]  /*2f10*/  BSYNC B1 ;  /* 0x0000000000017941 */ /* 0x000fea0003800000 */
.L_x_66:
        /* <DEDUP_REMOVED lines=9> */
.L_x_69:
[----:B------:R-:W-:Y:S05]  /*2fb0*/  BSYNC B1 ;  /* 0x0000000000017941 */ /* 0x000fea0003800000 */
.L_x_68:
        /* <DEDUP_REMOVED lines=10> */
.L_x_71:
[----:B------:R-:W-:Y:S05]  /*3060*/  BSYNC B1 ;  /* 0x0000000000017941 */ /* 0x000fea0003800000 */
.L_x_70:
        /* <DEDUP_REMOVED lines=10> */
.L_x_73:
[----:B------:R-:W-:Y:S05]  /*3110*/  BSYNC B1 ;  /* 0x0000000000017941 */ /* 0x000fea0003800000 */
.L_x_72:
        /* <DEDUP_REMOVED lines=9> */
.L_x_75:
[----:B------:R-:W-:Y:S05]  /*31b0*/  BSYNC B1 ;  /* 0x0000000000017941 */ /* 0x000fea0003800000 */
.L_x_74:
        /* <DEDUP_REMOVED lines=9> */
.L_x_77:
[----:B------:R-:W-:Y:S05]  /*3250*/  BSYNC B1 ;  /* 0x0000000000017941 */ /* 0x000fea0003800000 */
.L_x_76:
        /* <DEDUP_REMOVED lines=10> */
.L_x_79:
[----:B------:R-:W-:Y:S05]  /*3300*/  BSYNC B1 ;  /* 0x0000000000017941 */ /* 0x000fea0003800000 */
.L_x_78:
        /* <DEDUP_REMOVED lines=10> */
.L_x_81:
[----:B------:R-:W-:Y:S05]  /*33b0*/  BSYNC B1 ;  /* 0x0000000000017941 */ /* 0x000fea0003800000 */
.L_x_80:
        /* <DEDUP_REMOVED lines=9> */
.L_x_83:
[----:B------:R-:W-:Y:S05]  /*3450*/  BSYNC B1 ;  /* 0x0000000000017941 */ /* 0x000fea0003800000 */
.L_x_82:
        /* <DEDUP_REMOVED lines=9> */
.L_x_85:
[----:B------:R-:W-:Y:S05]  /*34f0*/  BSYNC B1 ;  /* 0x0000000000017941 */ /* 0x000fea0003800000 */
.L_x_84:
        /* <DEDUP_REMOVED lines=10> */
.L_x_87:
[----:B------:R-:W-:Y:S05]  /*35a0*/  BSYNC B1 ;  /* 0x0000000000017941 */ /* 0x000fea0003800000 */
.L_x_86:
        /* <DEDUP_REMOVED lines=10> */
.L_x_89:
[----:B------:R-:W-:Y:S05]  /*3650*/  BSYNC B1 ;  /* 0x0000000000017941 */ /* 0x000fea0003800000 */
.L_x_88:
        /* <DEDUP_REMOVED lines=9> */
.L_x_91:
[----:B------:R-:W-:Y:S05]  /*36f0*/  BSYNC B1 ;  /* 0x0000000000017941 */ /* 0x000fea0003800000 */
.L_x_90:
        /* <DEDUP_REMOVED lines=9> */
.L_x_93:
[----:B------:R-:W-:Y:S05]  /*3790*/  BSYNC B1 ;  /* 0x0000000000017941 */ /* 0x000fea0003800000 */
.L_x_92:
        /* <DEDUP_REMOVED lines=10> */
.L_x_95:
[----:B------:R-:W-:Y:S05]  /*3840*/  BSYNC B1 ;  /* 0x0000000000017941 */ /* 0x000fea0003800000 */
.L_x_94:
        /* <DEDUP_REMOVED lines=10> */
.L_x_97:
[----:B------:R-:W-:Y:S05]  /*38f0*/  BSYNC B1 ;  /* 0x0000000000017941 */ /* 0x000fea0003800000 */
.L_x_96:
        /* <DEDUP_REMOVED lines=9> */
.L_x_99:
[----:B------:R-:W-:Y:S05]  /*3990*/  BSYNC B1 ;  /* 0x0000000000017941 */ /* 0x000fea0003800000 */
.L_x_98:
        /* <DEDUP_REMOVED lines=9> */
.L_x_101:
[----:B------:R-:W-:Y:S05]  /*3a30*/  BSYNC B1 ;  /* 0x0000000000017941 */ /* 0x000fea0003800000 */
.L_x_100:
        /* <DEDUP_REMOVED lines=10> */
.L_x_103:
[----:B------:R-:W-:Y:S05]  /*3ae0*/  BSYNC B1 ;  /* 0x0000000000017941 */ /* 0x000fea0003800000 */
.L_x_102:
        /* <DEDUP_REMOVED lines=10> */
.L_x_105:
[----:B------:R-:W-:Y:S05]  /*3b90*/  BSYNC B1 ;  /* 0x0000000000017941 */ /* 0x000fea0003800000 */
.L_x_104:
        /* <DEDUP_REMOVED lines=9> */
.L_x_107:
[----:B------:R-:W-:Y:S05]  /*3c30*/  BSYNC B1 ;  /* 0x0000000000017941 */ /* 0x000fea0003800000 */
.L_x_106:
        /* <DEDUP_REMOVED lines=9> */
.L_x_109:
[----:B------:R-:W-:Y:S05]  /*3cd0*/  BSYNC B1 ;  /* 0x0000000000017941 */ /* 0x000fea0003800000 */
.L_x_108:
        /* <DEDUP_REMOVED lines=10> */
.L_x_111:
[----:B------:R-:W-:Y:S05]  /*3d80*/  BSYNC B1 ;  /* 0x0000000000017941 */ /* 0x000fea0003800000 */
.L_x_110:
        /* <DEDUP_REMOVED lines=10> */
.L_x_113:
[----:B------:R-:W-:Y:S05]  /*3e30*/  BSYNC B1 ;  /* 0x0000000000017941 */ /* 0x000fea0003800000 */
.L_x_112:
        /* <DEDUP_REMOVED lines=9> */
.L_x_115:
[----:B------:R-:W-:Y:S05]  /*3ed0*/  BSYNC B1 ;  /* 0x0000000000017941 */ /* 0x000fea0003800000 */
.L_x_114:
        /* <DEDUP_REMOVED lines=9> */
.L_x_117:
[----:B------:R-:W-:Y:S05]  /*3f70*/  BSYNC B1 ;  /* 0x0000000000017941 */ /* 0x000fea0003800000 */
.L_x_116:
        /* <DEDUP_REMOVED lines=10> */
.L_x_119:
[----:B------:R-:W-:Y:S05]  /*4020*/  BSYNC B1 ;  /* 0x0000000000017941 */ /* 0x000fea0003800000 */
.L_x_118:
        /* <DEDUP_REMOVED lines=10> */
.L_x_121:
[----:B------:R-:W-:Y:S05]  /*40d0*/  BSYNC B1 ;  /* 0x0000000000017941 */ /* 0x000fea0003800000 */
.L_x_120:
        /* <DEDUP_REMOVED lines=9> */
.L_x_123:
[----:B------:R-:W-:Y:S05]  /*4170*/  BSYNC B1 ;  /* 0x0000000000017941 */ /* 0x000fea0003800000 */
.L_x_122:
        /* <DEDUP_REMOVED lines=9> */
.L_x_125:
[----:B------:R-:W-:Y:S05]  /*4210*/  BSYNC B1 ;  /* 0x0000000000017941 */ /* 0x000fea0003800000 */
.L_x_124:
        /* <DEDUP_REMOVED lines=10> */
.L_x_127:
[----:B------:R-:W-:Y:S05]  /*42c0*/  BSYNC B1 ;  /* 0x0000000000017941 */ /* 0x000fea0003800000 */
.L_x_126:
        /* <DEDUP_REMOVED lines=10> */
.L_x_129:
[----:B------:R-:W-:Y:S05]  /*4370*/  BSYNC B1 ;  /* 0x0000000000017941 */ /* 0x000fea0003800000 */
.L_x_128:
        /* <DEDUP_REMOVED lines=9> */
.L_x_131:
[----:B------:R-:W-:Y:S05]  /*4410*/  BSYNC B1 ;  /* 0x0000000000017941 */ /* 0x000fea0003800000 */
.L_x_130:
        /* <DEDUP_REMOVED lines=9> */
.L_x_133:
[----:B------:R-:W-:Y:S05]  /*44b0*/  BSYNC B1 ;  /* 0x0000000000017941 */ /* 0x000fea0003800000 */
.L_x_132:
        /* <DEDUP_REMOVED lines=10> */
.L_x_135:
[----:B------:R-:W-:Y:S05]  /*4560*/  BSYNC B1 ;  /* 0x0000000000017941 */ /* 0x000fea0003800000 */
.L_x_134:
        /* <DEDUP_REMOVED lines=10> */
.L_x_137:
[----:B------:R-:W-:Y:S05]  /*4610*/  BSYNC B1 ;  /* 0x0000000000017941 */ /* 0x000fea0003800000 */
.L_x_136:
        /* <DEDUP_REMOVED lines=9> */
.L_x_139:
[----:B------:R-:W-:Y:S05]  /*46b0*/  BSYNC B1 ;  /* 0x0000000000017941 */ /* 0x000fea0003800000 */
.L_x_138:
        /* <DEDUP_REMOVED lines=9> */
.L_x_141:
[----:B------:R-:W-:Y:S05]  /*4750*/  BSYNC B1 ;  /* 0x0000000000017941 */ /* 0x000fea0003800000 */
.L_x_140:
        /* <DEDUP_REMOVED lines=10> */
.L_x_143:
[----:B------:R-:W-:Y:S05]  /*4800*/  BSYNC B1 ;  /* 0x0000000000017941 */ /* 0x000fea0003800000 */
.L_x_142:
        /* <DEDUP_REMOVED lines=10> */
.L_x_145:
[----:B------:R-:W-:Y:S05]  /*48b0*/  BSYNC B1 ;  /* 0x0000000000017941 */ /* 0x000fea0003800000 */
.L_x_144:
        /* <DEDUP_REMOVED lines=9> */
.L_x_147:
[----:B------:R-:W-:Y:S05]  /*4950*/  BSYNC B1 ;  /* 0x0000000000017941 */ /* 0x000fea0003800000 */
.L_x_146:
        /* <DEDUP_REMOVED lines=9> */
.L_x_149:
[----:B------:R-:W-:Y:S05]  /*49f0*/  BSYNC B1 ;  /* 0x0000000000017941 */ /* 0x000fea0003800000 */
.L_x_148:
        /* <DEDUP_REMOVED lines=10> */
.L_x_151:
[----:B------:R-:W-:Y:S05]  /*4aa0*/  BSYNC B1 ;  /* 0x0000000000017941 */ /* 0x000fea0003800000 */
.L_x_150:
[----:B0----5:R-:W-:Y:S01]  /*4ab0*/  HADD2.F32 R14, -RZ, R24.H0_H0 ;  /* 0x20000018ff0e7230 */ /* 0x021fe20000004100 */
[----:B------:R-:W-:Y:S01]  /*4ac0*/  ISETP.GT.AND P1, PT, R4, 0x79, PT ;  /* 0x000000790400780c */ /* 0x000fe20003f24270 */
[----:B------:R-:W-:Y:S01]  /*4ad0*/  @P2 IMAD.MOV.U32 R4, RZ, RZ, R10 ;  /* 0x000000ffff042224 */ /* 0x000fe200078e000a */
[----:B------:R-:W-:Y:S02]  /*4ae0*/  BSSY B1, `(.L_x_152) ;  /* 0x000000a000017945 */ /* 0x000fe40003800000 */
[----:B------:R-:W-:Y:S01]  /*4af0*/  FMUL R5, R14, R89 ;  /* 0x000000590e057220 */ /* 0x000fe20000400000 */
[----:B------:R-:W-:-:S03]  /*4b00*/  ISETP.GT.AND P3, PT, R3, RZ, P1 ;  /* 0x000000ff0300720c */ /* 0x000fc60000f64270 */
[----:B------:R-:W-:-:S05]  /*4b10*/  FFMA R5, R84, R88, R5 ;  /* 0x0000005854057223 */ /* 0x000fca0000000005 */
[----:B------:R-:W-:-:S04]  /*4b20*/  F2FP.F16.F32.PACK_AB R5, RZ, R5 ;  /* 0x00000005ff05723e */ /* 0x000fc800000000ff */
[----:B------:R-:W-:Y:S01]  /*4b30*/  PRMT R14, R5, 0x7610, R14 ;  /* 0x00007610050e7816 */ /* 0x000fe2000000000e */
[----:B------:R-:W-:-:S05]  /*4b40*/  @P2 IMAD.MOV.U32 R5, RZ, RZ, R11 ;  /* 0x000000ffff052224 */ /* 0x000fca00078e000b */
[----:B------:R0:W-:Y:S01]  /*4b50*/  @P2 STG.E.U16 desc[UR38][R4.64+0xf0], R14 ;  /* 0x0000f00e04002986 */ /* 0x0001e2000c101526 */
[----:B------:R-:W-:Y:S05]  /*4b60*/  @!P3 BRA `(.L_x_153) ;  /* 0x000000000004b947 */ /* 0x000fea0003800000 */
[----:B------:R0:W5:Y:S02]  /*4b70*/  LDG.E.LTC128B.U16 R24, desc[UR38][R6.64+0xf2] ;  /* 0x0000f22606187981 */ /* 0x000164000c1e1520 */
.L_x_153:
[----:B------:R-:W-:Y:S05]  /*4b80*/  BSYNC B1 ;  /* 0x0000000000017941 */ /* 0x000fea0003800000 */
.L_x_152:
        /* <DEDUP_REMOVED lines=9> */
.L_x_155:
[----:B------:R-:W-:Y:S05]  /*4c20*/  BSYNC B1 ;  /* 0x0000000000017941 */ /* 0x000fea0003800000 */
.L_x_154:
[----:B0----5:R-:W-:Y:S01]  /*4c30*/  HADD2.F32 R4, -RZ, R24.H0_H0 ;  /* 0x20000018ff047230 */ /* 0x021fe20000004100 */
[----:B------:R-:W-:Y:S01]  /*4c40*/  ISETP.GT.AND P1, PT, R3, 0x8, P1 ;  /* 0x000000080300780c */ /* 0x000fe20000f24270 */
[----:B------:R-:W-:Y:S03]  /*4c50*/  BSSY B1, `(.L_x_156) ;  /* 0x000000a000017945 */ /* 0x000fe60003800000 */
[----:B------:R-:W-:Y:S01]  /*4c60*/  FMUL R5, R4, R89 ;  /* 0x0000005904057220 */ /* 0x000fe20000400000 */
[----:B------:R-:W-:-:S03]  /*4c70*/  @P0 IMAD.MOV.U32 R4, RZ, RZ, R12 ;  /* 0x000000ffff040224 */ /* 0x000fc600078e000c */
[----:B------:R-:W-:-:S05]  /*4c80*/  FFMA R5, R86, R88, R5 ;  /* 0x0000005856057223 */ /* 0x000fca0000000005 */
[----:B------:R-:W-:-:S04]  /*4c90*/  F2FP.F16.F32.PACK_AB R5, RZ, R5 ;  /* 0x00000005ff05723e */ /* 0x000fc800000000ff */
[----:B-1-34-:R-:W-:Y:S01]  /*4ca0*/  PRMT R6, R5, 0x7610, R6 ;  /* 0x0000761005067816 */ /* 0x01afe20000000006 */
[----:B------:R-:W-:-:S05]  /*4cb0*/  @P0 IMAD.MOV.U32 R5, RZ, RZ, R13 ;  /* 0x000000ffff050224 */ /* 0x000fca00078e000d */
[----:B------:R0:W-:Y:S01]  /*4cc0*/  @P0 STG.E.U16 desc[UR38][R4.64+0xf0], R6 ;  /* 0x0000f00604000986 */ /* 0x0001e2000c101526 */
[----:B------:R-:W-:Y:S05]  /*4cd0*/  @!P1 BRA `(.L_x_157) ;  /* 0x0000000000049947 */ /* 0x000fea0003800000 */
[----:B------:R1:W5:Y:S02]  /*4ce0*/  LDG.E.LTC128B.U16 R24, desc[UR38][R8.64+0xf2] ;  /* 0x0000f22608187981 */ /* 0x000364000c1e1520 */
.L_x_157:
[----:B------:R-:W-:Y:S05]  /*4cf0*/  BSYNC B1 ;  /* 0x0000000000017941 */ /* 0x000fea0003800000 */
.L_x_156:
[----:B------:R-:W-:Y:S05]  /*4d00*/  @!P1 BRA `(.L_x_158) ;  /* 0x0000001000d09947 */ /* 0x000fea0003800000 */
[----:B-----5:R-:W-:-:S05]  /*4d10*/  HADD2.F32 R24, -RZ, R24.H0_H0 ;  /* 0x20000018ff187230 */ /* 0x020fca0000004100 */
[----:B------:R-:W-:-:S04]  /*4d20*/  FMUL R24, R24, R89 ;  /* 0x0000005918187220 */ /* 0x000fc80000400000 */
[----:B------:R-:W-:-:S05]  /*4d30*/  FFMA R24, R87, R88, R24 ;  /* 0x0000005857187223 */ /* 0x000fca0000000018 */
[----:B------:R-:W-:-:S05]  /*4d40*/  F2FP.F16.F32.PACK_AB R24, RZ, R24 ;  /* 0x00000018ff18723e */ /* 0x000fca00000000ff */
[----:B------:R3:W-:Y:S01]  /*4d50*/  STG.E.U16 desc[UR38][R12.64+0xf2], R24 ;  /* 0x0000f2180c007986 */ /* 0x0007e2000c101526 */
[----:B------:R-:W-:Y:S05]  /*4d60*/  BRA `(.L_x_158) ;  /* 0x0000001000b87947 */ /* 0x000fea0003800000 */
.L_x_33:
[----:B------:R-:W-:Y:S01]  /*4d70*/  ISETP.GT.AND P2, PT, R4, 0x1, PT ;  /* 0x000000010400780c */ /* 0x000fe20003f44270 */
[----:B------:R-:W-:Y:S01]  /*4d80*/  ULDC.64 UR4, c[0x0][0x5c0] ;  /* 0x0001700000047ab9 */ /* 0x000fe20000000a00 */
[-C--:B------:R-:W-:Y:S01]  /*4d90*/  FMUL R24, R24, R88.reuse ;  /* 0x0000005818187220 */ /* 0x080fe20000400000 */
[-C--:B------:R-:W-:Y:S01]  /*4da0*/  FMUL R25, R25, R88.reuse ;  /* 0x0000005819197220 */ /* 0x080fe20000400000 */
[----:B------:R-:W-:Y:S01]  /*4db0*/  ISETP.GT.AND P1, PT, R3, RZ, P2 ;  /* 0x000000ff0300720c */ /* 0x000fe20001724270 */
[-C--:B------:R-:W-:Y:S01]  /*4dc0*/  FMUL R26, R26, R88.reuse ;  /* 0x000000581a1a7220 */ /* 0x080fe20000400000 */
[----:B------:R-:W-:Y:S01]  /*4dd0*/  LEA R6, P4, R104, UR4, 0x1 ;  /* 0x0000000468067c11 */ /* 0x000fe2000f8808ff */
[----:B------:R-:W-:Y:S01]  /*4de0*/  FMUL R27, R27, R88 ;  /* 0x000000581b1b7220 */ /* 0x000fe20000400000 */
[----:B------:R-:W-:Y:S01]  /*4df0*/  F2FP.F16.F32.PACK_AB R24, RZ, R24 ;  /* 0x00000018ff18723e */ /* 0x000fe200000000ff */
[-C--:B------:R-:W-:Y:S01]  /*4e00*/  FMUL R28, R28, R88.reuse ;  /* 0x000000581c1c7220 */ /* 0x080fe20000400000 */
[----:B------:R-:W-:Y:S01]  /*4e10*/  LEA.HI.X R7, R104, UR5, R115, 0x1, P4 ;  /* 0x0000000568077c11 */ /* 0x000fe2000a0f0c73 */
[-C--:B------:R-:W-:Y:S01]  /*4e20*/  FMUL R29, R29, R88.reuse ;  /* 0x000000581d1d7220 */ /* 0x080fe20000400000 */
[----:B------:R-:W-:Y:S01]  /*4e30*/  F2FP.F16.F32.PACK_AB R25, RZ, R25 ;  /* 0x00000019ff19723e */ /* 0x000fe200000000ff */
[-C--:B------:R-:W-:Y:S01]  /*4e40*/  FMUL R30, R30, R88.reuse ;  /* 0x000000581e1e7220 */ /* 0x080fe20000400000 */
[----:B------:R-:W-:Y:S01]  /*4e50*/  ISETP.GT.AND P2, PT, R3, 0x8, P2 ;  /* 0x000000080300780c */ /* 0x000fe20001744270 */
[----:B------:R-:W-:Y:S01]  /*4e60*/  @P3 STG.E.U16 desc[UR38][R6.64], R24 ;  /* 0x0000001806003986 */ /* 0x000fe2000c101526 */
[C---:B------:R-:W-:Y:S01]  /*4e70*/  SHF.L.U64.HI R5, R90.reuse, 0x1, R91 ;  /* 0x000000015a057819 */ /* 0x040fe2000001025b */
[----:B------:R-:W-:Y:S01]  /*4e80*/  FMUL R31, R31, R88 ;  /* 0x000000581f1f7220 */ /* 0x000fe20000400000 */
[----:B------:R-:W-:Y:S01]  /*4e90*/  LEA R8, P3, R90, R6, 0x1 ;  /* 0x000000065a087211 */ /* 0x000fe200078608ff */
[----:B------:R-:W-:Y:S01]  /*4ea0*/  @P1 STG.E.U16 desc[UR38][R6.64+0x2], R25 ;  /* 0x0000021906001986 */ /* 0x000fe2000c101526 */
[----:B------:R-:W-:Y:S01]  /*4eb0*/  ISETP.GT.AND P1, PT, R3, 0x8, P0 ;  /* 0x000000080300780c */ /* 0x000fe20000724270 */
[----:B------:R-:W-:Y:S01]  /*4ec0*/  FMUL R32, R32, R88 ;  /* 0x0000005820207220 */ /* 0x000fe20000400000 */
[----:B------:R-:W-:Y:S01]  /*4ed0*/  F2FP.F16.F32.PACK_AB R26, RZ, R26 ;  /* 0x0000001aff1a723e */ /* 0x000fe200000000ff */
[----:B------:R-:W-:Y:S01]  /*4ee0*/  IMAD.X R9, R5, 0x1, R7, P3 ;  /* 0x0000000105097824 */ /* 0x000fe200018e0607 */
[----:B------:R-:W-:Y:S01]  /*4ef0*/  F2FP.F16.F32.PACK_AB R27, RZ, R27 ;  /* 0x0000001bff1b723e */ /* 0x000fe200000000ff */
[-C--:B------:R-:W-:Y:S01]  /*4f00*/  FMUL R33, R33, R88.reuse ;  /* 0x0000005821217220 */ /* 0x080fe20000400000 */
[----:B------:R-:W-:Y:S01]  /*4f10*/  ISETP.GT.AND P0, PT, R4, 0x8, PT ;  /* 0x000000080400780c */ /* 0x000fe20003f04270 */
[----:B------:R-:W-:Y:S01]  /*4f20*/  FMUL R34, R34, R88 ;  /* 0x0000005822227220 */ /* 0x000fe20000400000 */
[----:B------:R-:W-:Y:S01]  /*4f30*/  F2FP.F16.F32.PACK_AB R28, RZ, R28 ;  /* 0x0000001cff1c723e */ /* 0x000fe200000000ff */
[-C--:B------:R-:W-:Y:S01]  /*4f40*/  FMUL R35, R35, R88.reuse ;  /* 0x0000005823237220 */ /* 0x080fe20000400000 */
[C---:B------:R-:W-:Y:S01]  /*4f50*/  ISETP.GT.AND P4, PT, R3.reuse, RZ, P0 ;  /* 0x000000ff0300720c */ /* 0x040fe20000784270 */
[-C--:B------:R-:W-:Y:S01]  /*4f60*/  FMUL R36, R36, R88.reuse ;  /* 0x0000005824247220 */ /* 0x080fe20000400000 */
[----:B------:R-:W-:Y:S01]  /*4f70*/  F2FP.F16.F32.PACK_AB R29, RZ, R29 ;  /* 0x0000001dff1d723e */ /* 0x000fe200000000ff */
[----:B------:R-:W-:Y:S01]  /*4f80*/  @P1 STG.E.U16 desc[UR38][R8.64], R26 ;  /* 0x0000001a08001986 */ /* 0x000fe2000c101526 */
[----:B------:R-:W-:Y:S01]  /*4f90*/  ISETP.GT.AND P1, PT, R3, 0x8, P0 ;  /* 0x000000080300780c */ /* 0x000fe20000724270 */
[----:B------:R-:W-:Y:S01]  /*4fa0*/  FMUL R37, R37, R88 ;  /* 0x0000005825257220 */ /* 0x000fe20000400000 */
[----:B------:R-:W-:Y:S01]  /*4fb0*/  F2FP.F16.F32.PACK_AB R30, RZ, R30 ;  /* 0x0000001eff1e723e */ /* 0x000fe200000000ff */
[----:B------:R-:W-:Y:S01]  /*4fc0*/  @P2 STG.E.U16 desc[UR38][R8.64+0x2], R27 ;  /* 0x0000021b08002986 */ /* 0x000fe2000c101526 */
[----:B------:R-:W-:Y:S01]  /*4fd0*/  ISETP.GT.AND P2, PT, R4, 0x9, PT ;  /* 0x000000090400780c */ /* 0x000fe20003f44270 */
[-C--:B------:R-:W-:Y:S01]  /*4fe0*/  FMUL R38, R38, R88.reuse ;  /* 0x0000005826267220 */ /* 0x080fe20000400000 */
[----:B------:R-:W-:Y:S01]  /*4ff0*/  F2FP.F16.F32.PACK_AB R31, RZ, R31 ;  /* 0x0000001fff1f723e */ /* 0x000fe200000000ff */
[-C--:B------:R-:W-:Y:S01]  /*5000*/  FMUL R39, R39, R88.reuse ;  /* 0x0000005827277220 */ /* 0x080fe20000400000 */
[C---:B------:R-:W-:Y:S01]  /*5010*/  ISETP.GT.AND P3, PT, R3.reuse, RZ, P2 ;  /* 0x000000ff0300720c */ /* 0x040fe20001764270 */
[----:B------:R-:W-:Y:S01]  /*5020*/  @P4 STG.E.U16 desc[UR38][R6.64+0x10], R28 ;  /* 0x0000101c06004986 */ /* 0x000fe2000c101526 */
[----:B------:R-:W-:Y:S01]  /*5030*/  ISETP.GT.AND P2, PT, R3, 0x8, P2 ;  /* 0x000000080300780c */ /* 0x000fe20001744270 */
[-C--:B------:R-:W-:Y:S01]  /*5040*/  FMUL R40, R40, R88.reuse ;  /* 0x0000005828287220 */ /* 0x080fe20000400000 */
[----:B------:R-:W-:Y:S01]  /*5050*/  ISETP.GT.AND P0, PT, R4, 0x10, PT ;  /* 0x000000100400780c */ /* 0x000fe20003f04270 */
[----:B------:R-:W-:Y:S01]  /*5060*/  FMUL R41, R41, R88 ;  /* 0x0000005829297220 */ /* 0x000fe20000400000 */
[----:B------:R-:W-:Y:S01]  /*5070*/  F2FP.F16.F32.PACK_AB R32, RZ, R32 ;  /* 0x00000020ff20723e */ /* 0x000fe200000000ff */
[-C--:B------:R-:W-:Y:S01]  /*5080*/  FMUL R42, R42, R88.reuse ;  /* 0x000000582a2a7220 */ /* 0x080fe20000400000 */
[----:B------:R-:W-:Y:S01]  /*5090*/  ISETP.GT.AND P4, PT, R3, RZ, P0 ;  /* 0x000000ff0300720c */ /* 0x000fe20000784270 */
[-C--:B------:R-:W-:Y:S01]  /*50a0*/  FMUL R43, R43, R88.reuse ;  /* 0x000000582b2b7220 */ /* 0x080fe20000400000 */
[----:B------:R-:W-:Y:S01]  /*50b0*/  F2FP.F16.F32.PACK_AB R33, RZ, R33 ;  /* 0x00000021ff21723e */ /* 0x000fe200000000ff */
[----:B------:R-:W-:Y:S01]  /*50c0*/  FMUL R44, R44, R88 ;  /* 0x000000582c2c7220 */ /* 0x000fe20000400000 */
[----:B------:R-:W-:Y:S01]  /*50d0*/  F2FP.F16.F32.PACK_AB R34, RZ, R34 ;  /* 0x00000022ff22723e */ /* 0x000fe200000000ff */
[----:B------:R-:W-:Y:S01]  /*50e0*/  @P3 STG.E.U16 desc[UR38][R6.64+0x12], R29 ;  /* 0x0000121d06003986 */ /* 0x000fe2000c101526 */
[----:B------:R-:W-:Y:S01]  /*50f0*/  ISETP.GT.AND P3, PT, R4, 0x11, PT ;  /* 0x000000110400780c */ /* 0x000fe20003f64270 */
[-C--:B------:R-:W-:Y:S01]  /*5100*/  FMUL R45, R45, R88.reuse ;  /* 0x000000582d2d7220 */ /* 0x080fe20000400000 */
[----:B------:R-:W-:Y:S01]  /*5110*/  F2FP.F16.F32.PACK_AB R35, RZ, R35 ;  /* 0x00000023ff23723e */ /* 0x000fe200000000ff */
[----:B------:R-:W-:Y:S01]  /*5120*/  @P1 STG.E.U16 desc[UR38][R8.64+0x10], R30 ;  /* 0x0000101e08001986 */ /* 0x000fe2000c101526 */
[C---:B------:R-:W-:Y:S01]  /*5130*/  ISETP.GT.AND P1, PT, R3.reuse, 0x8, P0 ;  /* 0x000000080300780c */ /* 0x040fe20000724270 */
[-C--:B------:R-:W-:Y:S01]  /*5140*/  FMUL R46, R46, R88.reuse ;  /* 0x000000582e2e7220 */ /* 0x080fe20000400000 */
[----:B------:R-:W-:Y:S01]  /*5150*/  ISETP.GT.AND P0, PT, R4, 0x18, PT ;  /* 0x000000180400780c */ /* 0x000fe20003f04270 */
[----:B------:R-:W-:Y:S01]  /*5160*/  @P2 STG.E.U16 desc[UR38][R8.64+0x12], R31 ;  /* 0x0000121f08002986 */ /* 0x000fe2000c101526 */
[----:B------:R-:W-:Y:S01]  /*5170*/  ISETP.GT.AND P2, PT, R3, RZ, P3 ;  /* 0x000000ff0300720c */ /* 0x000fe20001f44270 */
[-C--:B------:R-:W-:Y:S01]  /*5180*/  FMUL R47, R47, R88.reuse ;  /* 0x000000582f2f7220 */ /* 0x080fe20000400000 */
[C---:B------:R-:W-:Y:S01]  /*5190*/  ISETP.GT.AND P3, PT, R3.reuse, 0x8, P3 ;  /* 0x000000080300780c */ /* 0x040fe20001f64270 */
[----:B------:R-:W-:Y:S01]  /*51a0*/  @P4 STG.E.U16 desc[UR38][R6.64+0x20], R32 ;  /* 0x0000202006004986 */ /* 0x000fe2000c101526 */
[----:B------:R-:W-:Y:S01]  /*51b0*/  ISETP.GT.AND P4, PT, R3, RZ, P0 ;  /* 0x000000ff0300720c */ /* 0x000fe20000784270 */
[----:B------:R-:W-:Y:S01]  /*51c0*/  FMUL R48, R48, R88 ;  /* 0x0000005830307220 */ /* 0x000fe20000400000 */
[----:B------:R-:W-:Y:S01]  /*51d0*/  F2FP.F16.F32.PACK_AB R36, RZ, R36 ;  /* 0x00000024ff24723e */ /* 0x000fe200000000ff */
[-C--:B------:R-:W-:Y:S01]  /*51e0*/  FMUL R49, R49, R88.reuse ;  /* 0x0000005831317220 */ /* 0x080fe20000400000 */
[----:B------:R-:W-:Y:S01]  /*51f0*/  F2FP.F16.F32.PACK_AB R37, RZ, R37 ;  /* 0x00000025ff25723e */ /* 0x000fe200000000ff */
[----:B------:R-:W-:Y:S01]  /*5200*/  FMUL R50, R50, R88 ;  /* 0x0000005832327220 */ /* 0x000fe20000400000 */
[----:B------:R-:W-:Y:S01]  /*5210*/  F2FP.F16.F32.PACK_AB R38, RZ, R38 ;  /* 0x00000026ff26723e */ /* 0x000fe200000000ff */
[----:B------:R-:W-:Y:S01]  /*5220*/  FMUL R51, R51, R88 ;  /* 0x0000005833337220 */ /* 0x000fe20000400000 */
[----:B------:R-:W-:Y:S01]  /*5230*/  F2FP.F16.F32.PACK_AB R39, RZ, R39 ;  /* 0x00000027ff27723e */ /* 0x000fe200000000ff */
[----:B------:R-:W-:Y:S01]  /*5240*/  @P2 STG.E.U16 desc[UR38][R6.64+0x22], R33 ;  /* 0x0000222106002986 */ /* 0x000fe2000c101526 */
[----:B------:R-:W-:Y:S01]  /*5250*/  F2FP.F16.F32.PACK_AB R40, RZ, R40 ;  /* 0x00000028ff28723e */ /* 0x000fe200000000ff */
[-C--:B------:R-:W-:Y:S01]  /*5260*/  FMUL R52, R52, R88.reuse ;  /* 0x0000005834347220 */ /* 0x080fe20000400000 */
[----:B------:R-:W-:Y:S01]  /*5270*/  F2FP.F16.F32.PACK_AB R41, RZ, R41 ;  /* 0x00000029ff29723e */ /* 0x000fe200000000ff */
[----:B------:R-:W-:Y:S01]  /*5280*/  @P1 STG.E.U16 desc[UR38][R8.64+0x20], R34 ;  /* 0x0000202208001986 */ /* 0x000fe2000c101526 */
[----:B------:R-:W-:Y:S01]  /*5290*/  ISETP.GT.AND P1, PT, R3, 0x8, P0 ;  /* 0x000000080300780c */ /* 0x000fe20000724270 */
[-C--:B------:R-:W-:Y:S01]  /*52a0*/  FMUL R53, R53, R88.reuse ;  /* 0x0000005835357220 */ /* 0x080fe20000400000 */
[C---:B------:R-:W-:Y:S01]  /*52b0*/  ISETP.GT.AND P0, PT, R4.reuse, 0x20, PT ;  /* 0x000000200400780c */ /* 0x040fe20003f04270 */
[----:B------:R-:W-:Y:S01]  /*52c0*/  @P3 STG.E.U16 desc[UR38][R8.64+0x22], R35 ;  /* 0x0000222308003986 */ /* 0x000fe2000c101526 */
[----:B------:R-:W-:Y:S01]  /*52d0*/  ISETP.GT.AND P3, PT, R4, 0x19, PT ;  /* 0x000000190400780c */ /* 0x000fe20003f64270 */
[----:B------:R-:W-:Y:S01]  /*52e0*/  FMUL R54, R54, R88 ;  /* 0x0000005836367220 */ /* 0x000fe20000400000 */
[----:B------:R-:W-:Y:S01]  /*52f0*/  F2FP.F16.F32.PACK_AB R42, RZ, R42 ;  /* 0x0000002aff2a723e */ /* 0x000fe200000000ff */
[----:B------:R-:W-:Y:S01]  /*5300*/  @P4 STG.E.U16 desc[UR38][R6.64+0x30], R36 ;  /* 0x0000302406004986 */ /* 0x000fe2000c101526 */
[----:B------:R-:W-:Y:S01]  /*5310*/  ISETP.GT.AND P2, PT, R3, RZ, P3 ;  /* 0x000000ff0300720c */ /* 0x000fe20001f44270 */
[-C--:B------:R-:W-:Y:S01]  /*5320*/  FMUL R55, R55, R88.reuse ;  /* 0x0000005837377220 */ /* 0x080fe20000400000 */
[C---:B------:R-:W-:Y:S01]  /*5330*/  ISETP.GT.AND P3, PT, R3.reuse, 0x8, P3 ;  /* 0x000000080300780c */ /* 0x040fe20001f64270 */
[-C--:B------:R-:W-:Y:S01]  /*5340*/  FMUL R56, R56, R88.reuse ;  /* 0x0000005838387220 */ /* 0x080fe20000400000 */
[----:B------:R-:W-:Y:S01]  /*5350*/  ISETP.GT.AND P4, PT, R3, RZ, P0 ;  /* 0x000000ff0300720c */ /* 0x000fe20000784270 */
[-C--:B------:R-:W-:Y:S01]  /*5360*/  FMUL R57, R57, R88.reuse ;  /* 0x0000005839397220 */ /* 0x080fe20000400000 */
[----:B------:R-:W-:Y:S01]  /*5370*/  F2FP.F16.F32.PACK_AB R43, RZ, R43 ;  /* 0x0000002bff2b723e */ /* 0x000fe200000000ff */
[----:B------:R-:W-:Y:S01]  /*5380*/  FMUL R58, R58, R88 ;  /* 0x000000583a3a7220 */ /* 0x000fe20000400000 */
[----:B------:R-:W-:Y:S01]  /*5390*/  F2FP.F16.F32.PACK_AB R44, RZ, R44 ;  /* 0x0000002cff2c723e */ /* 0x000fe200000000ff */
[-C--:B------:R-:W-:Y:S01]  /*53a0*/  FMUL R59, R59, R88.reuse ;  /* 0x000000583b3b7220 */ /* 0x080fe20000400000 */
[----:B------:R-:W-:Y:S01]  /*53b0*/  F2FP.F16.F32.PACK_AB R45, RZ, R45 ;  /* 0x0000002dff2d723e */ /* 0x000fe200000000ff */
[----:B------:R-:W-:Y:S01]  /*53c0*/  FMUL R60, R60, R88 ;  /* 0x000000583c3c7220 */ /* 0x000fe20000400000 */
[----:B------:R-:W-:Y:S01]  /*53d0*/  F2FP.F16.F32.PACK_AB R46, RZ, R46 ;  /* 0x0000002eff2e723e */ /* 0x000fe200000000ff */
[----:B------:R-:W-:Y:S01]  /*53e0*/  @P2 STG.E.U16 desc[UR38][R6.64+0x32], R37 ;  /* 0x0000322506002986 */ /* 0x000fe2000c101526 */
[----:B------:R-:W-:Y:S01]  /*53f0*/  F2FP.F16.F32.PACK_AB R47, RZ, R47 ;  /* 0x0000002fff2f723e */ /* 0x000fe200000000ff */
[----:B------:R-:W-:Y:S01]  /*5400*/  FMUL R61, R61, R88 ;  /* 0x000000583d3d7220 */ /* 0x000fe20000400000 */
[----:B------:R-:W-:Y:S01]  /*5410*/  F2FP.F16.F32.PACK_AB R48, RZ, R48 ;  /* 0x00000030ff30723e */ /* 0x000fe200000000ff */
[----:B------:R-:W-:Y:S01]  /*5420*/  @P1 STG.E.U16 desc[UR38][R8.64+0x30], R38 ;  /* 0x0000302608001986 */ /* 0x000fe2000c101526 */
[----:B------:R-:W-:Y:S01]  /*5430*/  ISETP.GT.AND P1, PT, R3, 0x8, P0 ;  /* 0x000000080300780c */ /* 0x000fe20000724270 */
[-C--:B------:R-:W-:Y:S01]  /*5440*/  FMUL R62, R62, R88.reuse ;  /* 0x000000583e3e7220 */ /* 0x080fe20000400000 */
[C---:B------:R-:W-:Y:S01]  /*5450*/  ISETP.GT.AND P0, PT, R4.reuse, 0x28, PT ;  /* 0x000000280400780c */ /* 0x040fe20003f04270 */
[----:B------:R-:W-:Y:S01]  /*5460*/  @P3 STG.E.U16 desc[UR38][R8.64+0x32], R39 ;  /* 0x0000322708003986 */ /* 0x000fe2000c101526 */
[----:B------:R-:W-:Y:S01]  /*5470*/  ISETP.GT.AND P3, PT, R4, 0x21, PT ;  /* 0x000000210400780c */ /* 0x000fe20003f64270 */
[-C--:B------:R-:W-:Y:S01]  /*5480*/  FMUL R63, R63, R88.reuse ;  /* 0x000000583f3f7220 */ /* 0x080fe20000400000 */
[----:B------:R-:W-:Y:S01]  /*5490*/  F2FP.F16.F32.PACK_AB R49, RZ, R49 ;  /* 0x00000031ff31723e */ /* 0x000fe200000000ff */
[----:B------:R-:W-:Y:S01]  /*54a0*/  @P4 STG.E.U16 desc[UR38][R6.64+0x40], R40 ;  /* 0x0000402806004986 */ /* 0x000fe2000c101526 */
[C---:B------:R-:W-:Y:S01]  /*54b0*/  ISETP.GT.AND P2, PT, R3.reuse, RZ, P3 ;  /* 0x000000ff0300720c */ /* 0x040fe20001f44270 */
[-C--:B------:R-:W-:Y:S01]  /*54c0*/  FMUL R64, R64, R88.reuse ;  /* 0x0000005840407220 */ /* 0x080fe20000400000 */
[----:B------:R-:W-:Y:S01]  /*54d0*/  ISETP.GT.AND P3, PT, R3, 0x8, P3 ;  /* 0x000000080300780c */ /* 0x000fe20001f64270 */
[-C--:B------:R-:W-:Y:S01]  /*54e0*/  FMUL R65, R65, R88.reuse ;  /* 0x0000005841417220 */ /* 0x080fe20000400000 */
        /* <DEDUP_REMOVED lines=62> */
[----:B------:R-:W-:-:S02]  /*58d0*/  F2FP.F16.F32.PACK_AB R68, RZ, R68 ;  /* 0x00000044ff44723e */ /* 0x000fc400000000ff */
[----:B------:R-:W-:Y:S01]  /*58e0*/  F2FP.F16.F32.PACK_AB R69, RZ, R69 ;  /* 0x00000045ff45723e */ /* 0x000fe200000000ff */
[----:B------:R-:W-:Y:S01]  /*58f0*/  @P1 STG.E.U16 desc[UR38][R8.64+0x60], R50 ;  /* 0x0000603208001986 */ /* 0x000fe2000c101526 */
[C---:B------:R-:W-:Y:S02]  /*5900*/  ISETP.GT.AND P1, PT, R3.reuse, 0x8, P0 ;  /* 0x000000080300780c */ /* 0x040fe40000724270 */
[C---:B------:R-:W-:Y:S01]  /*5910*/  ISETP.GT.AND P0, PT, R4.reuse, 0x40, PT ;  /* 0x000000400400780c */ /* 0x040fe20003f04270 */
[----:B------:R-:W-:Y:S01]  /*5920*/  @P3 STG.E.U16 desc[UR38][R8.64+0x62], R51 ;  /* 0x0000623308003986 */ /* 0x000fe2000c101526 */
[----:B------:R-:W-:Y:S02]  /*5930*/  ISETP.GT.AND P3, PT, R4, 0x39, PT ;  /* 0x000000390400780c */ /* 0x000fe40003f64270 */
[----:B------:R-:W-:Y:S01]  /*5940*/  F2FP.F16.F32.PACK_AB R70, RZ, R70 ;  /* 0x00000046ff46723e */ /* 0x000fe200000000ff */
[----:B------:R-:W-:Y:S01]  /*5950*/  @P4 STG.E.U16 desc[UR38][R6.64+0x70], R52 ;  /* 0x0000703406004986 */ /* 0x000fe2000c101526 */
[----:B------:R-:W-:-:S02]  /*5960*/  ISETP.GT.AND P2, PT, R3, RZ, P3 ;  /* 0x000000ff0300720c */ /* 0x000fc40001f44270 */
[C---:B------:R-:W-:Y:S02]  /*5970*/  ISETP.GT.AND P3, PT, R3.reuse, 0x8, P3 ;  /* 0x000000080300780c */ /* 0x040fe40001f64270 */
[----:B------:R-:W-:Y:S02]  /*5980*/  ISETP.GT.AND P4, PT, R3, RZ, P0 ;  /* 0x000000ff0300720c */ /* 0x000fe40000784270 */
[----:B------:R-:W-:Y:S02]  /*5990*/  F2FP.F16.F32.PACK_AB R71, RZ, R71 ;  /* 0x00000047ff47723e */ /* 0x000fe400000000ff */
[----:B------:R-:W-:Y:S02]  /*59a0*/  F2FP.F16.F32.PACK_AB R72, RZ, R72 ;  /* 0x00000048ff48723e */ /* 0x000fe400000000ff */
[----:B------:R-:W-:Y:S02]  /*59b0*/  F2FP.F16.F32.PACK_AB R73, RZ, R73 ;  /* 0x00000049ff49723e */ /* 0x000fe400000000ff */
        /* <DEDUP_REMOVED lines=33> */
[----:B------:R-:W-:-:S03]  /*5bd0*/  F2FP.F16.F32.PACK_AB R87, RZ, R87 ;  /* 0x00000057ff57723e */ /* 0x000fc600000000ff */
[----:B------:R-:W-:Y:S04]  /*5be0*/  @P2 STG.E.U16 desc[UR38][R6.64+0x92], R61 ;  /* 0x0000923d06002986 */ /* 0x000fe8000c101526 */
[----:B------:R-:W-:Y:S01]  /*5bf0*/  @P1 STG.E.U16 desc[UR38][R8.64+0x90], R62 ;  /* 0x0000903e08001986 */ /* 0x000fe2000c101526 */
[----:B------:R-:W-:Y:S02]  /*5c00*/  ISETP.GT.AND P1, PT, R3, 0x8, P0 ;  /* 0x000000080300780c */ /* 0x000fe40000724270 */
[C---:B------:R-:W-:Y:S01]  /*5c10*/  ISETP.GT.AND P0, PT, R4.reuse, 0x58, PT ;  /* 0x000000580400780c */ /* 0x040fe20003f04270 */
[----:B------:R-:W-:Y:S01]  /*5c20*/  @P3 STG.E.U16 desc[UR38][R8.64+0x92], R63 ;  /* 0x0000923f08003986 */ /* 0x000fe2000c101526 */
[----:B------:R-:W-:-:S03]  /*5c30*/  ISETP.GT.AND P3, PT, R4, 0x51, PT ;  /* 0x000000510400780c */ /* 0x000fc60003f64270 */
[----:B------:R-:W-:Y:S01]  /*5c40*/  @P4 STG.E.U16 desc[UR38][R6.64+0xa0], R64 ;  /* 0x0000a04006004986 */ /* 0x000fe2000c101526 */
[C---:B------:R-:W-:Y:S02]  /*5c50*/  ISETP.GT.AND P2, PT, R3.reuse, RZ, P3 ;  /* 0x000000ff0300720c */ /* 0x040fe40001f44270 */
[C---:B------:R-:W-:Y:S02]  /*5c60*/  ISETP.GT.AND P3, PT, R3.reuse, 0x8, P3 ;  /* 0x000000080300780c */ /* 0x040fe40001f64270 */
[----:B------:R-:W-:-:S09]  /*5c70*/  ISETP.GT.AND P4, PT, R3, RZ, P0 ;  /* 0x000000ff0300720c */ /* 0x000fd20000784270 */
        /* <DEDUP_REMOVED lines=9> */
[C---:B------:R-:W-:Y:S02]  /*5d10*/  ISETP.GT.AND P3, PT, R3.reuse, RZ, P0 ;  /* 0x000000ff0300720c */ /* 0x040fe40000764270 */
[----:B------:R-:W-:-:S07]  /*5d20*/  ISETP.GT.AND P0, PT, R3, 0x8, P0 ;  /* 0x000000080300780c */ /* 0x000fce0000704270 */
[----:B------:R-:W-:Y:S04]  /*5d30*/  @P2 STG.E.U16 desc[UR38][R6.64+0xb2], R69 ;  /* 0x0000b24506002986 */ /* 0x000fe8000c101526 */
[----:B------:R-:W-:Y:S01]  /*5d40*/  @P1 STG.E.U16 desc[UR38][R8.64+0xb0], R70 ;  /* 0x0000b04608001986 */ /* 0x000fe2000c101526 */
[----:B------:R-:W-:-:S03]  /*5d50*/  ISETP.GT.AND P1, PT, R4, 0x68, PT ;  /* 0x000000680400780c */ /* 0x000fc60003f24270 */
        /* <DEDUP_REMOVED lines=11> */
[C---:B------:R-:W-:Y:S02]  /*5e10*/  ISETP.GT.AND P2, PT, R3.reuse, RZ, P0 ;  /* 0x000000ff0300720c */ /* 0x040fe40000744270 */
[----:B------:R-:W-:Y:S01]  /*5e20*/  ISETP.GT.AND P0, PT, R3, 0x8, P0 ;  /* 0x000000080300780c */ /* 0x000fe20000704270 */
[----:B------:R-:W-:Y:S01]  /*5e30*/  @P3 STG.E.U16 desc[UR38][R6.64+0xd0], R76 ;  /* 0x0000d04c06003986 */ /* 0x000fe2000c101526 */
[----:B------:R-:W-:-:S04]  /*5e40*/  ISETP.GT.AND P3, PT, R4, 0x70, PT ;  /* 0x000000700400780c */ /* 0x000fc80003f64270 */
[C---:B------:R-:W-:Y:S02]  /*5e50*/  ISETP.GT.AND P4, PT, R3.reuse, RZ, P3 ;  /* 0x000000ff0300720c */ /* 0x040fe40001f84270 */
[----:B------:R-:W-:-:S03]  /*5e60*/  ISETP.GT.AND P3, PT, R3, 0x8, P3 ;  /* 0x000000080300780c */ /* 0x000fc60001f64270 */
[----:B------:R-:W-:Y:S01]  /*5e70*/  @P2 STG.E.U16 desc[UR38][R6.64+0xd2], R77 ;  /* 0x0000d24d06002986 */ /* 0x000fe2000c101526 */
[----:B------:R-:W-:-:S03]  /*5e80*/  ISETP.GT.AND P2, PT, R4, 0x79, PT ;  /* 0x000000790400780c */ /* 0x000fc60003f44270 */
[----:B------:R-:W-:Y:S01]  /*5e90*/  @P1 STG.E.U16 desc[UR38][R8.64+0xd0], R78 ;  /* 0x0000d04e08001986 */ /* 0x000fe2000c101526 */
[----:B------:R-:W-:-:S03]  /*5ea0*/  ISETP.GT.AND P1, PT, R4, 0x78, PT ;  /* 0x000000780400780c */ /* 0x000fc60003f24270 */
[----:B------:R-:W-:Y:S01]  /*5eb0*/  @P0 STG.E.U16 desc[UR38][R8.64+0xd2], R79 ;  /* 0x0000d24f08000986 */ /* 0x000fe2000c101526 */
[----:B------:R-:W-:-:S03]  /*5ec0*/  ISETP.GT.AND P0, PT, R4, 0x71, PT ;  /* 0x000000710400780c */ /* 0x000fc60003f04270 */
[----:B------:R-:W-:Y:S01]  /*5ed0*/  @P4 STG.E.U16 desc[UR38][R6.64+0xe0], R80 ;  /* 0x0000e05006004986 */ /* 0x000fe2000c101526 */
[C---:B------:R-:W-:Y:S02]  /*5ee0*/  ISETP.GT.AND P4, PT, R3.reuse, RZ, P0 ;  /* 0x000000ff0300720c */ /* 0x040fe40000784270 */
[----:B------:R-:W-:-:S11]  /*5ef0*/  ISETP.GT.AND P0, PT, R3, 0x8, P0 ;  /* 0x000000080300780c */ /* 0x000fd60000704270 */
[----:B------:R-:W-:Y:S02]  /*5f00*/  @P4 IMAD.MOV.U32 R4, RZ, RZ, R6 ;  /* 0x000000ffff044224 */ /* 0x000fe400078e0006 */
[----:B------:R-:W-:-:S05]  /*5f10*/  @P4 IMAD.MOV.U32 R5, RZ, RZ, R7 ;  /* 0x000000ffff054224 */ /* 0x000fca00078e0007 */
[----:B------:R0:W-:Y:S01]  /*5f20*/  @P4 STG.E.U16 desc[UR38][R4.64+0xe2], R81 ;  /* 0x0000e25104004986 */ /* 0x0001e2000c101526 */
[C---:B------:R-:W-:Y:S02]  /*5f30*/  ISETP.GT.AND P4, PT, R3.reuse, RZ, P2 ;  /* 0x000000ff0300720c */ /* 0x040fe40001784270 */
[----:B------:R-:W-:Y:S01]  /*5f40*/  ISETP.GT.AND P2, PT, R3, 0x8, P2 ;  /* 0x000000080300780c */ /* 0x000fe20001744270 */
[----:B0-----:R-:W-:Y:S02]  /*5f50*/  @P3 IMAD.MOV.U32 R4, RZ, RZ, R8 ;  /* 0x000000ffff043224 */ /* 0x001fe400078e0008 */
[----:B------:R-:W-:-:S05]  /*5f60*/  @P3 IMAD.MOV.U32 R5, RZ, RZ, R9 ;  /* 0x000000ffff053224 */ /* 0x000fca00078e0009 */
[----:B------:R0:W-:Y:S01]  /*5f70*/  @P3 STG.E.U16 desc[UR38][R4.64+0xe0], R82 ;  /* 0x0000e05204003986 */ /* 0x0001e2000c101526 */
[C---:B------:R-:W-:Y:S02]  /*5f80*/  ISETP.GT.AND P3, PT, R3.reuse, RZ, P1 ;  /* 0x000000ff0300720c */ /* 0x040fe40000f64270 */
[----:B------:R-:W-:Y:S01]  /*5f90*/  ISETP.GT.AND P1, PT, R3, 0x8, P1 ;  /* 0x000000080300780c */ /* 0x000fe20000f24270 */
[----:B0-----:R-:W-:Y:S02]  /*5fa0*/  @P0 IMAD.MOV.U32 R4, RZ, RZ, R8 ;  /* 0x000000ffff040224 */ /* 0x001fe400078e0008 */
[----:B------:R-:W-:-:S05]  /*5fb0*/  @P0 IMAD.MOV.U32 R5, RZ, RZ, R9 ;  /* 0x000000ffff050224 */ /* 0x000fca00078e0009 */
[----:B------:R0:W-:Y:S03]  /*5fc0*/  @P0 STG.E.U16 desc[UR38][R4.64+0xe2], R83 ;  /* 0x0000e25304000986 */ /* 0x0001e6000c101526 */
[----:B0-----:R-:W-:Y:S02]  /*5fd0*/  @P3 IMAD.MOV.U32 R4, RZ, RZ, R6 ;  /* 0x000000ffff043224 */ /* 0x001fe400078e0006 */
[----:B------:R-:W-:-:S05]  /*5fe0*/  @P3 IMAD.MOV.U32 R5, RZ, RZ, R7 ;  /* 0x000000ffff053224 */ /* 0x000fca00078e0007 */
[----:B------:R0:W-:Y:S04]  /*5ff0*/  @P3 STG.E.U16 desc[UR38][R4.64+0xf0], R84 ;  /* 0x0000f05404003986 */ /* 0x0001e8000c101526 */
[----:B------:R4:W-:Y:S01]  /*6000*/  @P4 STG.E.U16 desc[UR38][R6.64+0xf2], R85 ;  /* 0x0000f25506004986 */ /* 0x0009e2000c101526 */
[----:B0-----:R-:W-:Y:S02]  /*6010*/  @P1 IMAD.MOV.U32 R4, RZ, RZ, R8 ;  /* 0x000000ffff041224 */ /* 0x001fe400078e0008 */
[----:B------:R-:W-:-:S05]  /*6020*/  @P1 IMAD.MOV.U32 R5, RZ, RZ, R9 ;  /* 0x000000ffff051224 */ /* 0x000fca00078e0009 */
[----:B------:R4:W-:Y:S04]  /*6030*/  @P1 STG.E.U16 desc[UR38][R4.64+0xf0], R86 ;  /* 0x0000f05604001986 */ /* 0x0009e8000c101526 */
[----:B------:R4:W-:Y:S02]  /*6040*/  @P2 STG.E.U16 desc[UR38][R8.64+0xf2], R87 ;  /* 0x0000f25708002986 */ /* 0x0009e4000c101526 */
.L_x_158:
[----:B------:R-:W-:Y:S05]  /*6050*/  BSYNC B0 ;  /* 0x0000000000007941 */ /* 0x000fea0003800000 */
.L_x_32:
[----:B------:R-:W-:Y:S01]  /*6060*/  IADD3 R16, P0, R16, UR36, RZ ;  /* 0x0000002410107c10 */ /* 0x000fe2000ff1e0ff */
[----:B------:R-:W-:Y:S01]  /*6070*/  ULDC.64 UR4, c[0x0][0x650] ;  /* 0x0001940000047ab9 */ /* 0x000fe20000000a00 */
[----:B------:R-:W-:Y:S01]  /*6080*/  PRMT R3, RZ, 0x7610, R3 ;  /* 0x00007610ff037816 */ /* 0x000fe20000000003 */
[----:B------:R-:W-:Y:S01]  /*6090*/  IMAD.MOV.U32 R100, RZ, RZ, -0x1 ;  /* 0xffffffffff647424 */ /* 0x000fe200078e00ff */
[----:B------:R-:W-:Y:S01]  /*60a0*/  IADD3.X R17, R17, UR42, RZ, P0, !PT ;  /* 0x0000002a11117c10 */ /* 0x000fe200087fe4ff */
[----:B------:R-:W-:Y:S01]  /*60b0*/  IMAD.MOV.U32 R99, RZ, RZ, -0x1 ;  /* 0xffffffffff637424 */ /* 0x000fe200078e00ff */
[----:B------:R-:W-:-:S04]  /*60c0*/  ISETP.GE.U32.AND P0, PT, R16, UR4, PT ;  /* 0x0000000410007c0c */ /* 0x000fc8000bf06070 */
[----:B------:R-:W-:-:S13]  /*60d0*/  ISETP.GE.U32.AND.EX P0, PT, R17, UR5, PT, P0 ;  /* 0x0000000511007c0c */ /* 0x000fda000bf06100 */
[----:B------:R-:W-:Y:S05]  /*60e0*/  @P0 BRA `(.L_x_159) ;  /* 0x00000004004c0947 */ /* 0x000fea0003800000 */
[----:B------:R-:W0:Y:S01]  /*60f0*/  LDC.64 R10, c[0x0][0x628] ;  /* 0x00018a00ff0a7b82 */ /* 0x000e220000000a00 */
[----:B---3--:R-:W3:Y:S01]  /*6100*/  S2R R12, SR_CTAID.X ;  /* 0x00000000000c7919 */ /* 0x008ee20000002500 */
[----:B-12-4-:R-:W-:Y:S02]  /*6110*/  IMAD.MOV.U32 R8, RZ, RZ, R16 ;  /* 0x000000ffff087224 */ /* 0x016fe400078e0010 */
[----:B------:R-:W-:Y:S01]  /*6120*/  IMAD.MOV.U32 R9, RZ, RZ, R17 ;  /* 0x000000ffff097224 */ /* 0x000fe200078e0011 */
[----:B------:R-:W1:Y:S03]  /*6130*/  S2R R20, SR_CTAID.Y ;  /* 0x0000000000147919 */ /* 0x000e660000002600 */
[----:B------:R-:W2:Y:S08]  /*6140*/  LDC R0, c[0x0][0x630] ;  /* 0x00018c00ff007b82 */ /* 0x000eb00000000800 */
[----:B------:R-:W4:Y:S01]  /*6150*/  LDC.64 R14, c[0x0][0x620] ;  /* 0x00018800ff0e7b82 */ /* 0x000f220000000a00 */
[----:B0-----:R-:W-:-:S04]  /*6160*/  ISETP.NE.U32.AND P0, PT, R10, RZ, PT ;  /* 0x000000ff0a00720c */ /* 0x001fc80003f05070 */
[----:B------:R-:W-:-:S13]  /*6170*/  ISETP.NE.AND.EX P0, PT, R11, RZ, PT, P0 ;  /* 0x000000ff0b00720c */ /* 0x000fda0003f05300 */
[----:B-1234-:R-:W-:Y:S05]  /*6180*/  @!P0 BRA `(.L_x_160) ;  /* 0x0000000000288947 */ /* 0x01efea0003800000 */
        /* <DEDUP_REMOVED lines=10> */
.L_x_160:
[-CC-:B------:R-:W-:Y:S01]  /*6230*/  SHF.R.U64 R99, R8, R0.reuse, R9.reuse ;  /* 0x0000000008637219 */ /* 0x180fe20000001209 */
[----:B------:R-:W0:Y:S01]  /*6240*/  LDC.64 R26, c[0x0][0x640] ;  /* 0x00019000ff1a7b82 */ /* 0x000e220000000a00 */
[----:B------:R-:W-:Y:S01]  /*6250*/  SHF.R.U32.HI R0, RZ, R0, R9 ;  /* 0x00000000ff007219 */ /* 0x000fe20000011609 */
[----:B------:R-:W-:Y:S01]  /*6260*/  ULDC UR4, c[0x0][0x150] ;  /* 0x0000540000047ab9 */ /* 0x000fe20000000800 */
[----:B------:R-:W-:Y:S02]  /*6270*/  IADD3 R3, P0, RZ, -R99, RZ ;  /* 0x80000063ff037210 */ /* 0x000fe40007f1e0ff */
[----:B------:R-:W-:-:S03]  /*6280*/  I2FP.F32.U32 R7, R12 ;  /* 0x0000000c00077245 */ /* 0x000fc60000201000 */
[----:B------:R-:W1:Y:S01]  /*6290*/  LDC R6, c[0x0][0x618] ;  /* 0x00018600ff067b82 */ /* 0x000e620000000800 */
[----:B------:R-:W-:Y:S02]  /*62a0*/  IMAD.X R5, RZ, RZ, ~R0, P0 ;  /* 0x000000ffff057224 */ /* 0x000fe400000e0e00 */
[----:B------:R-:W-:Y:S01]  /*62b0*/  FMUL R7, R7, UR4 ;  /* 0x0000000407077c20 */ /* 0x000fe20008400000 */
[----:B------:R-:W-:Y:S01]  /*62c0*/  ULDC UR4, c[0x0][0x154] ;  /* 0x0000550000047ab9 */ /* 0x000fe20000000800 */
[-C--:B------:R-:W-:Y:S02]  /*62d0*/  IMAD R0, R5, R14.reuse, RZ ;  /* 0x0000000e05007224 */ /* 0x080fe400078e02ff */
[C---:B------:R-:W-:Y:S01]  /*62e0*/  IMAD.WIDE.U32 R4, R3.reuse, R14, R16 ;  /* 0x0000000e03047225 */ /* 0x040fe200078e0010 */
[----:B------:R-:W2:Y:S01]  /*62f0*/  LDC R11, c[0x0][0x608] ;  /* 0x00018200ff0b7b82 */ /* 0x000ea20000000800 */
[----:B------:R-:W3:Y:S02]  /*6300*/  F2I.U32.TRUNC.NTZ R7, R7 ;  /* 0x0000000700077305 */ /* 0x000ee4000020f000 */
[----:B------:R-:W-:-:S04]  /*6310*/  IMAD R3, R3, R15, R0 ;  /* 0x0000000f03037224 */ /* 0x000fc800078e0200 */
[----:B------:R-:W-:Y:S01]  /*6320*/  IMAD.IADD R3, R5, 0x1, R3 ;  /* 0x0000000105037824 */ /* 0x000fe200078e0203 */
[----:B------:R-:W4:Y:S01]  /*6330*/  LDC R8, c[0x0][0x658] ;  /* 0x00019600ff087b82 */ /* 0x000f220000000800 */
[----:B------:R-:W-:Y:S02]  /*6340*/  I2FP.F32.U32 R5, R20 ;  /* 0x0000001400057245 */ /* 0x000fe40000201000 */
[----:B0-----:R-:W-:-:S04]  /*6350*/  ISETP.NE.U32.AND P0, PT, R26, RZ, PT ;  /* 0x000000ff1a00720c */ /* 0x001fc80003f05070 */
[----:B------:R-:W-:Y:S01]  /*6360*/  ISETP.NE.AND.EX P0, PT, R27, RZ, PT, P0 ;  /* 0x000000ff1b00720c */ /* 0x000fe20003f05300 */
[----:B------:R-:W0:Y:S01]  /*6370*/  LDC R9, c[0x0][0x144] ;  /* 0x00005100ff097b82 */ /* 0x000e220000000800 */
[-C--:B-1----:R-:W-:Y:S01]  /*6380*/  SHF.R.U64 R13, R4, R6.reuse, R3 ;  /* 0x00000006040d7219 */ /* 0x082fe20000001203 */
[----:B---3--:R-:W-:Y:S01]  /*6390*/  IMAD.MOV R7, RZ, RZ, -R7 ;  /* 0x000000ffff077224 */ /* 0x008fe200078e0a07 */
[----:B------:R-:W-:Y:S01]  /*63a0*/  SHF.R.U32.HI R0, RZ, R6, R3 ;  /* 0x00000006ff007219 */ /* 0x000fe20000011603 */
[----:B------:R-:W-:-:S04]  /*63b0*/  FMUL R6, R5, UR4 ;  /* 0x0000000405067c20 */ /* 0x000fc80008400000 */
[----:B------:R-:W1:Y:S01]  /*63c0*/  LDC R21, c[0x0][0x148] ;  /* 0x00005200ff157b82 */ /* 0x000e620000000800 */
[----:B------:R3:W0:Y:S01]  /*63d0*/  F2I.U32.TRUNC.NTZ R14, R6 ;  /* 0x00000006000e7305 */ /* 0x000622000020f000 */
[-CC-:B--2---:R-:W-:Y:S02]  /*63e0*/  SHF.R.U64 R10, R13, R11.reuse, R0.reuse ;  /* 0x0000000b0d0a7219 */ /* 0x184fe40000001200 */
[----:B------:R-:W-:-:S04]  /*63f0*/  SHF.R.U32.HI R3, RZ, R11, R0 ;  /* 0x0000000bff037219 */ /* 0x000fc80000011600 */
[----:B-----5:R-:W2:Y:S01]  /*6400*/  LDC R24, c[0x0][0x648] ;  /* 0x00019200ff187b82 */ /* 0x020ea20000000800 */
[-CC-:B----4-:R-:W-:Y:S02]  /*6410*/  SHF.R.U64 R15, R10, R8.reuse, R3.reuse ;  /* 0x000000080a0f7219 */ /* 0x190fe40000001203 */
[----:B------:R-:W-:-:S03]  /*6420*/  SHF.R.U32.HI R5, RZ, R8, R3 ;  /* 0x00000008ff057219 */ /* 0x000fc60000011603 */
[----:B------:R-:W-:Y:S02]  /*6430*/  IMAD.MOV.U32 R4, RZ, RZ, R15 ;  /* 0x000000ffff047224 */ /* 0x000fe400078e000f */
[----:B------:R-:W4:Y:S01]  /*6440*/  LDC R28, c[0x0][0x638] ;  /* 0x00018e00ff1c7b82 */ /* 0x000f220000000800 */
[----:B0-----:R-:W-:-:S07]  /*6450*/  IMAD R25, R9, R7, R12 ;  /* 0x0000000709197224 */ /* 0x001fce00078e020c */
[----:B------:R-:W0:Y:S08]  /*6460*/  LDC R29, c[0x0][0x610] ;  /* 0x00018400ff1d7b82 */ /* 0x000e300000000800 */
[----:B------:R-:W0:Y:S01]  /*6470*/  LDC R30, c[0x0][0x600] ;  /* 0x00018000ff1e7b82 */ /* 0x000e220000000800 */
[----:B-1-3--:R-:W-:Y:S05]  /*6480*/  @!P0 BRA `(.L_x_161) ;  /* 0x0000000000288947 */ /* 0x00afea0003800000 */
[----:B------:R-:W1:Y:S02]  /*6490*/  LDC R0, c[0x0][0x64c] ;  /* 0x00019300ff007b82 */ /* 0x000e640000000800 */
[----:B-1----:R-:W-:-:S05]  /*64a0*/  IADD3 R3, P0, R15, R0, RZ ;  /* 0x000000000f037210 */ /* 0x002fca0007f1e0ff */
        /* <DEDUP_REMOVED lines=8> */
.L_x_161:
[----:B------:R-:W-:Y:S01]  /*6530*/  ISETP.NE.AND P0, PT, R2, 0x1, PT ;  /* 0x000000010200780c */ /* 0x000fe20003f05270 */
[----:B------:R-:W-:Y:S01]  /*6540*/  IMAD.MOV R14, RZ, RZ, -R14 ;  /* 0x000000ffff0e7224 */ /* 0x000fe200078e0a0e */
[----:B--2---:R-:W-:Y:S02]  /*6550*/  SHF.R.U64 R0, R4, R24, R5 ;  /* 0x0000001804007219 */ /* 0x004fe40000001205 */
[----:B------:R-:W-:Y:S02]  /*6560*/  LOP3.LUT R3, R10, R97, RZ, 0xc0, !PT ;  /* 0x000000610a037212 */ /* 0x000fe400078ec0ff */
[----:B------:R-:W-:Y:S01]  /*6570*/  LOP3.LUT R6, R13, R96, RZ, 0xc0, !PT ;  /* 0x000000600d067212 */ /* 0x000fe200078ec0ff */
[----:B------:R-:W-:Y:S02]  /*6580*/  IMAD.MOV R4, RZ, RZ, -R0 ;  /* 0x000000ffff047224 */ /* 0x000fe400078e0a00 */
[----:B------:R-:W-:Y:S02]  /*6590*/  IMAD R0, R92, R0, R3 ;  /* 0x000000005c007224 */ /* 0x000fe400078e0203 */
[----:B----4-:R-:W-:-:S02]  /*65a0*/  IMAD R3, R4, R28, R15 ;  /* 0x0000001c04037224 */ /* 0x010fc400078e020f */
[----:B------:R-:W-:Y:S02]  /*65b0*/  @P0 IMAD R25, R21, R14, R20 ;  /* 0x0000000e15190224 */ /* 0x000fe400078e0214 */
[----:B0-----:R-:W-:Y:S02]  /*65c0*/  IMAD R5, R3, R30, R6 ;  /* 0x0000001e03057224 */ /* 0x001fe400078e0206 */
[----:B------:R-:W-:Y:S02]  /*65d0*/  IMAD R0, R0, R29, R25 ;  /* 0x0000001d00007224 */ /* 0x000fe400078e0219 */
[----:B------:R-:W-:-:S03]  /*65e0*/  IMAD.MOV.U32 R4, RZ, RZ, 0x1 ;  /* 0x00000001ff047424 */ /* 0x000fc600078e00ff */
[----:B------:R-:W-:Y:S02]  /*65f0*/  SEL R100, R5, R0, !P0 ;  /* 0x0000000005647207 */ /* 0x000fe40004000000 */
[----:B------:R-:W-:Y:S02]  /*6600*/  PRMT R3, R4, 0x7610, R3 ;  /* 0x0000761004037816 */ /* 0x000fe40000000003 */
[----:B------:R-:W-:-:S07]  /*6610*/  SEL R0, R0, R5, !P0 ;  /* 0x0000000500007207 */ /* 0x000fce0004000000 */
.L_x_159:
[----:B------:R-:W-:Y:S01]  /*6620*/  UIADD3 UR41, UR43, UR41, URZ ;  /* 0x000000292b297290 */ /* 0x000fe2000fffe03f */
[----:B------:R-:W-:Y:S01]  /*6630*/  LOP3.LUT P0, RZ, R3, 0xff, RZ, 0xc0, !PT ;  /* 0x000000ff03ff7812 */ /* 0x000fe2000780c0ff */
[----:B------:R-:W-:Y:S02]  /*6640*/  IMAD.MOV.U32 R101, RZ, RZ, R0 ;  /* 0x000000ffff657224 */ /* 0x000fe400078e0000 */
[----:B------:R-:W-:Y:S02]  /*6650*/  USHF.R.U32.HI UR4, URZ, 0x1, UR41 ;  /* 0x000000013f047899 */ /* 0x000fe40008011629 */
[----:B------:R-:W-:Y:S02]  /*6660*/  UISETP.GT.U32.AND UP1, UPT, UR41, 0x1, UPT ;  /* 0x000000012900788c */ /* 0x000fe4000bf24070 */
[----:B------:R-:W-:Y:S02]  /*6670*/  ULOP3.LUT UR4, UR4, 0x1, URZ, 0xc0, !UPT ;  /* 0x0000000104047892 */ /* 0x000fe4000f8ec03f */
[----:B------:R-:W-:-:S02]  /*6680*/  UISETP.LT.U32.AND UP1, UPT, UR43, 0x2, UP1 ;  /* 0x000000022b00788c */ /* 0x000fc40008f21070 */
[----:B------:R-:W-:Y:S02]  /*6690*/  UISETP.NE.U32.AND UP0, UPT, UR4, 0x1, UPT ;  /* 0x000000010400788c */ /* 0x000fe4000bf05070 */
[----:B------:R-:W-:Y:S02]  /*66a0*/  USEL UR5, URZ, 0x1, !UP1 ;  /* 0x000000013f057887 */ /* 0x000fe4000c800000 */
[----:B------:R-:W-:Y:S02]  /*66b0*/  UISETP.GT.U32.AND UP0, UPT, UR43, 0x1, !UP0 ;  /* 0x000000012b00788c */ /* 0x000fe4000c704070 */
[----:B------:R-:W-:Y:S02]  /*66c0*/  ULOP3.LUT UR41, UR41, 0x1, URZ, 0xc0, !UPT ;  /* 0x0000000129297892 */ /* 0x000fe4000f8ec03f */
[----:B------:R-:W-:-:S04]  /*66d0*/  USEL UR4, URZ, 0x1, !UP0 ;  /* 0x000000013f047887 */ /* 0x000fc8000c000000 */
[----:B------:R-:W-:Y:S01]  /*66e0*/  ULOP3.LUT UR40, UR4, UR40, UR5, 0x96, !UPT ;  /* 0x0000002804287292 */ /* 0x000fe2000f8e9605 */
[----:B------:R-:W-:Y:S11]  /*66f0*/  @P0 BRA `(.L_x_162) ;  /* 0xffffffac00340947 */ /* 0x000ff6000383ffff */
[----:B------:R-:W-:Y:S05]  /*6700*/  EXIT ;  /* 0x000000000000794d */ /* 0x000fea0003800000 */
.L_x_7:
        /* <DEDUP_REMOVED lines=26> */
.L_x_164:
[----:B------:R-:W0:Y:S01]  /*68b0*/  LDC.64 R28, c[0x0][0x640] ;  /* 0x00019000ff1c7b82 */ /* 0x000e220000000a00 */
[-CC-:B------:R-:W-:Y:S01]  /*68c0*/  SHF.R.U64 R21, R14, R6.reuse, R15.reuse ;  /* 0x000000060e157219 */ /* 0x180fe2000000120f */
[----:B------:R-:W-:Y:S01]  /*68d0*/  IMAD.MOV.U32 R30, RZ, RZ, 0x1 ;  /* 0x00000001ff1e7424 */ /* 0x000fe200078e00ff */
[----:B------:R-:W-:Y:S02]  /*68e0*/  SHF.R.U32.HI R6, RZ, R6, R15 ;  /* 0x00000006ff067219 */ /* 0x000fe4000001160f */
[----:B------:R-:W-:-:S03]  /*68f0*/  IADD3 R13, P0, RZ, -R21, RZ ;  /* 0x80000015ff0d7210 */ /* 0x000fc60007f1e0ff */
[----:B------:R-:W1:Y:S02]  /*6900*/  LDC R12, c[0x0][0x618] ;  /* 0x00018600ff0c7b82 */ /* 0x000e640000000800 */
[----:B------:R-:W-:-:S04]  /*6910*/  IMAD.X R11, RZ, RZ, ~R6, P0 ;  /* 0x000000ffff0b7224 */ /* 0x000fc800000e0e06 */
[-C--:B------:R-:W-:Y:S02]  /*6920*/  IMAD R6, R11, R24.reuse, RZ ;  /* 0x000000180b067224 */ /* 0x080fe400078e02ff */
[----:B------:R-:W2:Y:S01]  /*6930*/  LDC R14, c[0x0][0x608] ;  /* 0x00018200ff0e7b82 */ /* 0x000ea20000000800 */
[----:B------:R-:W-:-:S04]  /*6940*/  IMAD.WIDE.U32 R10, R13, R24, R16 ;  /* 0x000000180d0a7225 */ /* 0x000fc800078e0010 */
[----:B------:R-:W-:-:S03]  /*6950*/  IMAD R13, R13, R25, R6 ;  /* 0x000000190d0d7224 */ /* 0x000fc600078e0206 */
[----:B------:R-:W3:Y:S01]  /*6960*/  LDC R27, c[0x0][0x658] ;  /* 0x00019600ff1b7b82 */ /* 0x000ee20000000800 */
[----:B------:R-:W-:Y:S01]  /*6970*/  IMAD.IADD R11, R11, 0x1, R13 ;  /* 0x000000010b0b7824 */ /* 0x000fe200078e020d */
[----:B0-----:R-:W-:-:S04]  /*6980*/  ISETP.NE.U32.AND P0, PT, R28, RZ, PT ;  /* 0x000000ff1c00720c */ /* 0x001fc80003f05070 */
[----:B------:R-:W-:Y:S02]  /*6990*/  ISETP.NE.AND.EX P0, PT, R29, RZ, PT, P0 ;  /* 0x000000ff1d00720c */ /* 0x000fe40003f05300 */
[----:B------:R-:W0:Y:S01]  /*69a0*/  LDC R20, c[0x0][0x600] ;  /* 0x00018000ff147b82 */ /* 0x000e220000000800 */
[-CC-:B-1----:R-:W-:Y:S01]  /*69b0*/  SHF.R.U64 R8, R10, R12.reuse, R11.reuse ;  /* 0x0000000c0a087219 */ /* 0x182fe2000000120b */
[----:B------:R-:W-:Y:S01]  /*69c0*/  IMAD.MOV.U32 R10, RZ, RZ, -0x1 ;  /* 0xffffffffff0a7424 */ /* 0x000fe200078e00ff */
[----:B------:R-:W-:-:S05]  /*69d0*/  SHF.R.U32.HI R11, RZ, R12, R11 ;  /* 0x0000000cff0b7219 */ /* 0x000fca000001160b */
[----:B------:R-:W1:Y:S01]  /*69e0*/  LDC R24, c[0x0][0x648] ;  /* 0x00019200ff187b82 */ /* 0x000e620000000800 */
[-CC-:B--2---:R-:W-:Y:S02]  /*69f0*/  SHF.R.U64 R23, R8, R14.reuse, R11.reuse ;  /* 0x0000000e08177219 */ /* 0x184fe4000000120b */
[----:B------:R-:W-:-:S05]  /*6a00*/  SHF.R.U32.HI R6, RZ, R14, R11 ;  /* 0x0000000eff067219 */ /* 0x000fca000001160b */
[----:B------:R-:W2:Y:S01]  /*6a10*/  LDC R26, c[0x0][0x638] ;  /* 0x00018e00ff1a7b82 */ /* 0x000ea20000000800 */
[-C--:B---3--:R-:W-:Y:S02]  /*6a20*/  SHF.L.U32 R10, R10, R27.reuse, RZ ;  /* 0x0000001b0a0a7219 */ /* 0x088fe400000006ff */
[-CC-:B------:R-:W-:Y:S02]  /*6a30*/  SHF.R.U64 R25, R23, R27.reuse, R6.reuse ;  /* 0x0000001b17197219 */ /* 0x180fe40000001206 */
[----:B------:R-:W-:Y:S02]  /*6a40*/  LOP3.LUT R32, RZ, R10, RZ, 0x33, !PT ;  /* 0x0000000aff207212 */ /* 0x000fe400078e33ff */
[----:B------:R-:W-:Y:S01]  /*6a50*/  SHF.R.U32.HI R11, RZ, R27, R6 ;  /* 0x0000001bff0b7219 */ /* 0x000fe20000011606 */
[----:B------:R-:W3:Y:S01]  /*6a60*/  LDC R31, c[0x0][0x610] ;  /* 0x00018400ff1f7b82 */ /* 0x000ee20000000800 */
[----:B------:R-:W-:Y:S01]  /*6a70*/  IMAD.MOV.U32 R10, RZ, RZ, R25 ;  /* 0x000000ffff0a7224 */ /* 0x000fe200078e0019 */
[----:B------:R-:W-:Y:S06]  /*6a80*/  @!P0 BRA `(.L_x_165) ;  /* 0x0000000000288947 */ /* 0x000fec0003800000 */
        /* <DEDUP_REMOVED lines=10> */
.L_x_165:
[----:B------:R-:W-:Y:S02]  /*6b30*/  ISETP.NE.AND P0, PT, R2, 0x1, PT ;  /* 0x000000010200780c */ /* 0x000fe40003f05270 */
[----:B-1----:R-:W-:Y:S01]  /*6b40*/  SHF.R.U64 R6, R10, R24, R11 ;  /* 0x000000180a067219 */ /* 0x002fe2000000120b */
[----:B0-----:R-:W-:Y:S01]  /*6b50*/  VIADD R11, R20, 0xffffffff ;  /* 0xffffffff140b7836 */ /* 0x001fe20000000000 */
[----:B------:R-:W-:Y:S02]  /*6b60*/  SHF.L.U32 R30, R30, R27, RZ ;  /* 0x0000001b1e1e7219 */ /* 0x000fe400000006ff */
[----:B------:R-:W-:Y:S01]  /*6b70*/  LOP3.LUT R5, R23, R32, RZ, 0xc0, !PT ;  /* 0x0000002017057212 */ /* 0x000fe200078ec0ff */
[----:B------:R-:W-:-:S04]  /*6b80*/  IMAD.MOV R10, RZ, RZ, -R6 ;  /* 0x000000ffff0a7224 */ /* 0x000fc800078e0a06 */
[----:B------:R-:W-:Y:S01]  /*6b90*/  IMAD R6, R30, R6, R5 ;  /* 0x000000061e067224 */ /* 0x000fe200078e0205 */
[----:B------:R-:W-:Y:S01]  /*6ba0*/  LOP3.LUT R5, R8, R11, RZ, 0xc0, !PT ;  /* 0x0000000b08057212 */ /* 0x000fe200078ec0ff */
[----:B------:R-:W-:Y:S02]  /*6bb0*/  @P0 IMAD R7, R9, R22, R4 ;  /* 0x0000001609070224 */ /* 0x000fe400078e0204 */
[----:B--2---:R-:W-:Y:S02]  /*6bc0*/  IMAD R4, R10, R26, R25 ;  /* 0x0000001a0a047224 */ /* 0x004fe400078e0219 */
[----:B---3--:R-:W-:Y:S02]  /*6bd0*/  IMAD R7, R6, R31, R7 ;  /* 0x0000001f06077224 */ /* 0x008fe400078e0207 */
[----:B------:R-:W-:Y:S02]  /*6be0*/  IMAD R4, R4, R20, R5 ;  /* 0x0000001404047224 */ /* 0x000fe400078e0205 */
[----:B------:R-:W-:-:S02]  /*6bf0*/  IMAD.MOV.U32 R8, RZ, RZ, 0x1 ;  /* 0x00000001ff087424 */ /* 0x000fc400078e00ff */
[----:B------:R-:W-:Y:S01]  /*6c00*/  IMAD.MOV.U32 R6, RZ, RZ, R21 ;  /* 0x000000ffff067224 */ /* 0x000fe200078e0015 */
[----:B------:R-:W-:Y:S02]  /*6c10*/  SEL R19, R4, R7, !P0 ;  /* 0x0000000704137207 */ /* 0x000fe40004000000 */
[----:B------:R-:W-:-:S07]  /*6c20*/  SEL R20, R7, R4, !P0 ;  /* 0x0000000407147207 */ /* 0x000fce0004000000 */
.L_x_163:
[----:B------:R-:W-:-:S08]  /*6c30*/  NOP ;  /* 0x0000000000007918 */ /* 0x000fd00000000000 */
[----:B------:R-:W0:-:S00]  /*6c40*/  USETMAXREG.DEALLOC.CTAPOOL 0x28 ;  /* 0x00000028000079c8 */ /* 0x000e0000080e0500 */
[----:B0-----:R-:W-:-:S13]  /*6c50*/  ISETP.NE.AND P0, PT, R3, RZ, PT ;  /* 0x000000ff0300720c */ /* 0x001fda0003f05270 */
[----:B------:R-:W-:Y:S05]  /*6c60*/  @P0 EXIT ;  /* 0x000000000000094d */ /* 0x000fea0003800000 */
[----:B------:R-:W-:Y:S01]  /*6c70*/  LOP3.LUT P0, RZ, R8, 0xff, RZ, 0xc0, !PT ;  /* 0x000000ff08ff7812 */ /* 0x000fe2000780c0ff */
[----:B------:R-:W-:Y:S02]  /*6c80*/  IMAD.MOV.U32 R3, RZ, RZ, 0x1 ;  /* 0x00000001ff037424 */ /* 0x000fe400078e00ff */
[----:B------:R-:W-:-:S10]  /*6c90*/  IMAD.MOV.U32 R8, RZ, RZ, RZ ;  /* 0x000000ffff087224 */ /* 0x000fd400078e00ff */
[----:B------:R-:W-:Y:S05]  /*6ca0*/  @!P0 BRA `(.L_x_166) ;  /* 0x0000000c00488947 */ /* 0x000fea0003800000 */
[----:B------:R-:W0:Y:S01]  /*6cb0*/  LDC R3, c[0x0][0x28c] ;  /* 0x0000a300ff037b82 */ /* 0x000e220000000800 */
[----:B------:R-:W-:Y:S01]  /*6cc0*/  ULDC UR5, c[0x0][0x658] ;  /* 0x0001960000057ab9 */ /* 0x000fe20000000800 */
[----:B------:R-:W-:Y:S01]  /*6cd0*/  UMOV UR6, 0xffffffff ;  /* 0xffffffff00067882 */ /* 0x000fe20000000000 */
[----:B------:R-:W-:Y:S01]  /*6ce0*/  BSSY B0, `(.L_x_166) ;  /* 0x00000ce000007945 */ /* 0x000fe20003800000 */
[----:B------:R-:W-:Y:S01]  /*6cf0*/  USHF.L.U32 UR6, UR6, UR5, URZ ;  /* 0x0000000506067299 */ /* 0x000fe2000800063f */
[----:B------:R-:W-:Y:S01]  /*6d00*/  IMAD.MOV.U32 R10, RZ, RZ, 0x1 ;  /* 0x00000001ff0a7424 */ /* 0x000fe200078e00ff */
[----:B------:R-:W-:Y:S01]  /*6d10*/  LOP3.LUT R13, R18, 0x2, RZ, 0xfc, !PT ;  /* 0x00000002120d7812 */ /* 0x000fe200078efcff */
[----:B------:R-:W-:Y:S01]  /*6d20*/  IMAD.MOV.U32 R8, RZ, RZ, RZ ;  /* 0x000000ffff087224 */ /* 0x000fe200078e00ff */
[----:B------:R-:W1:Y:S01]  /*6d30*/  S2UR UR8, SR_CgaCtaId ;  /* 0x00000000000879c3 */ /* 0x000e620000008800 */
[----:B------:R-:W-:Y:S01]  /*6d40*/  ULDC UR4, c[0x0][0x600] ;  /* 0x0001800000047ab9 */ /* 0x000fe20000000800 */
[----:B------:R-:W-:Y:S01]  /*6d50*/  UMOV UR7, 0x1 ;  /* 0x0000000100077882 */ /* 0x000fe20000000000 */
[----:B------:R-:W-:-:S02]  /*6d60*/  UIADD3 UR4, UR4, -0x1, URZ ;  /* 0xffffffff04047890 */ /* 0x000fc4000fffe03f */
[----:B------:R-:W-:Y:S02]  /*6d70*/  USHF.L.U32 UR21, UR7, UR5, URZ ;  /* 0x0000000507157299 */ /* 0x000fe4000800063f */
[----:B------:R-:W-:Y:S01]  /*6d80*/  ULOP3.LUT UR13, URZ, UR6, URZ, 0x33, !UPT ;  /* 0x000000063f0d7292 */ /* 0x000fe2000f8e333f */
[----:B------:R-:W-:Y:S01]  /*6d90*/  ULDC.64 UR30, c[0x0][0x198] ;  /* 0x00006600001e7ab9 */ /* 0x000fe20000000a00 */
[----:B0-----:R-:W-:-:S05]  /*6da0*/  VIADD R3, R3, 0x3f ;  /* 0x0000003f03037836 */ /* 0x001fca0000000000 */
[----:B------:R-:W-:Y:S01]  /*6db0*/  SHF.R.S32.HI R4, RZ, 0x1f, R3 ;  /* 0x0000001fff047819 */ /* 0x000fe20000011403 */
[----:B-1----:R-:W-:-:S03]  /*6dc0*/  IMAD.U32 R11, RZ, RZ, UR8 ;  /* 0x00000008ff0b7e24 */ /* 0x002fc6000f8e00ff */
[----:B------:R-:W-:Y:S01]  /*6dd0*/  LEA.HI R4, R4, R3, RZ, 0x6 ;  /* 0x0000000304047211 */ /* 0x000fe200078f30ff */
[----:B------:R-:W-:-:S03]  /*6de0*/  IMAD.MOV.U32 R3, RZ, RZ, 0x1 ;  /* 0x00000001ff037424 */ /* 0x000fc600078e00ff */
[----:B------:R-:W-:-:S05]  /*6df0*/  SHF.R.S32.HI R9, RZ, 0x6, R4 ;  /* 0x00000006ff097819 */ /* 0x000fca0000011404 */
[----:B------:R-:W-:-:S07]  /*6e00*/  VIADD R12, R9, 0x1 ;  /* 0x00000001090c7836 */ /* 0x000fce0000000000 */
.L_x_177:
[----:B------:R-:W-:-:S03]  /*6e10*/  UMOV UR5, 0xffffffff ;  /* 0xffffffff00057882 */ /* 0x000fc60000000000 */
[----:B------:R-:W-:Y:S05]  /*6e20*/  BRA.DIV UR5, `(.L_x_167) ;  /* 0x0000000e05887947 */ /* 0x000fea000b800000 */
[----:B------:R-:W-:-:S13]  /*6e30*/  ELECT P6, URZ, PT ;  /* 0x00000000003f782f */ /* 0x000fda00038c0000 */
.L_x_186:
[----:B------:R-:W-:Y:S04]  /*6e40*/  BSSY B1, `(.L_x_168) ;  /* 0x0000044000017945 */ /* 0x000fe80003800000 */
[----:B------:R-:W-:Y:S05]  /*6e50*/  @!P6 BRA `(.L_x_169) ;  /* 0x000000040008e947 */ /* 0x000fea0003800000 */
[----:B------:R-:W0:Y:S02]  /*6e60*/  LDC R4, c[0x0][0x28c] ;  /* 0x0000a300ff047b82 */ /* 0x000e240000000800 */
[----:B0-----:R-:W-:-:S13]  /*6e70*/  ISETP.GE.AND P0, PT, R4, 0x1, PT ;  /* 0x000000010400780c */ /* 0x001fda0003f06270 */
[----:B------:R-:W-:Y:S05]  /*6e80*/  @!P0 BRA `(.L_x_169) ;  /* 0x0000000000fc8947 */ /* 0x000fea0003800000 */
[----:B------:R-:W-:Y:S02]  /*6e90*/  IMAD R20, R20, 0x8, R11 ;  /* 0x0000000814147824 */ /* 0x000fe400078e020b */
[----:B------:R-:W-:Y:S02]  /*6ea0*/  IMAD.SHL.U32 R19, R19, 0x80, RZ ;  /* 0x0000008013137824 */ /* 0x000fe400078e00ff */
[----:B------:R-:W-:Y:S02]  /*6eb0*/  IMAD.MOV.U32 R22, RZ, RZ, RZ ;  /* 0x000000ffff167224 */ /* 0x000fe400078e00ff */
[----:B------:R-:W-:Y:S02]  /*6ec0*/  IMAD.MOV.U32 R4, RZ, RZ, R12 ;  /* 0x000000ffff047224 */ /* 0x000fe400078e000c */
[----:B------:R-:W-:Y:S02]  /*6ed0*/  IMAD.MOV.U32 R5, RZ, RZ, R3 ;  /* 0x000000ffff057224 */ /* 0x000fe400078e0003 */
[----:B------:R-:W-:-:S02]  /*6ee0*/  IMAD.MOV.U32 R14, RZ, RZ, R8 ;  /* 0x000000ffff0e7224 */ /* 0x000fc400078e0008 */
[----:B------:R-:W-:Y:S02]  /*6ef0*/  IMAD.SHL.U32 R21, R20, 0x10, RZ ;  /* 0x0000001014157824 */ /* 0x000fe400078e00ff */
[----:B------:R-:W-:-:S07]  /*6f00*/  VIADD R24, R19, 0x40 ;  /* 0x0000004013187836 */ /* 0x000fce0000000000 */
.L_x_172:
[----:B------:R-:W0:Y:S01]  /*6f10*/  S2UR UR5, SR_CgaCtaId ;  /* 0x00000000000579c3 */ /* 0x000e220000008800 */
[----:B------:R-:W-:Y:S02]  /*6f20*/  MOV R20, 0x400 ;  /* 0x0000040000147802 */ /* 0x000fe40000000f00 */
[----:B------:R-:W-:Y:S02]  /*6f30*/  SHF.L.U32 R7, R5, 0x1f, RZ ;  /* 0x0000001f05077819 */ /* 0x000fe400000006ff */
[----:B------:R-:W-:-:S13]  /*6f40*/  ISETP.NE.AND P1, PT, R0, RZ, PT ;  /* 0x000000ff0000720c */ /* 0x000fda0003f25270 */
[----:B------:R-:W1:Y:S01]  /*6f50*/  @!P1 LDC R15, c[0x0][0x500] ;  /* 0x00014000ff0f9b82 */ /* 0x000e620000000800 */
[----:B0-----:R-:W-:-:S05]  /*6f60*/  IMAD.U32 R11, RZ, RZ, UR5 ;  /* 0x00000005ff0b7e24 */ /* 0x001fca000f8e00ff */
[----:B------:R-:W-:-:S05]  /*6f70*/  LEA R23, R11, R20, 0x18 ;  /* 0x000000140b177211 */ /* 0x000fca00078ec0ff */
[----:B------:R-:W-:-:S04]  /*6f80*/  IMAD R20, R14, 0x8, R23 ;  /* 0x000000080e147824 */ /* 0x000fc800078e0217 */
[----:B------:R-:W0:Y:S02]  /*6f90*/  SYNCS.PHASECHK.TRANS64.TRYWAIT P0, [R20+URZ+0x10], R7 ;  /* 0x00001007140075a7 */ /* 0x000e24000800017f */
[----:B01----:R-:W-:Y:S05]  /*6fa0*/  @!P0 BRA `(.L_x_170) ;  /* 0x0000000c00488947 */ /* 0x003fea0003800000 */
.L_x_187:
[----:B0-----:R-:W-:Y:S01]  /*6fb0*/  PRMT R7, R13, 0x9910, RZ ;  /* 0x000099100d077816 */ /* 0x001fe200000000ff */
[----:B------:R0:W-:Y:S03]  /*6fc0*/  @!P1 SYNCS.ARRIVE.TRANS64 RZ, [R20+URZ], R15 ;  /* 0x0000000f14ff99a7 */ /* 0x0001e6000800003f */
[----:B------:R-:W-:-:S13]  /*6fd0*/  ISETP.NE.AND P0, PT, R7, 0x2, PT ;  /* 0x000000020700780c */ /* 0x000fda0003f05270 */
[----:B0-----:R-:W-:Y:S05]  /*6fe0*/  @P0 BRA `(.L_x_171) ;  /* 0x0000000000040947 */ /* 0x001fea0003800000 */
[----:B------:R-:W-:Y:S01]  /*6ff0*/  BPT.TRAP 0x1 ;  /* 0x000000040000795c */ /* 0x000fe20000300000 */
.L_x_171:
[----:B------:R-:W-:Y:S01]  /*7000*/  IMAD R7, R14, 0x8, R11 ;  /* 0x000000080e077824 */ /* 0x000fe200078e020b */
[----:B------:R-:W-:Y:S01]  /*7010*/  R2UR UR27, R22 ;  /* 0x00000000161b72ca */ /* 0x000fe200000e0000 */
[----:B------:R-:W-:Y:S01]  /*7020*/  VIADD R4, R4, 0xffffffff ;  /* 0xffffffff04047836 */ /* 0x000fe20000000000 */
[----:B------:R-:W-:Y:S01]  /*7030*/  R2UR UR9, R20 ;  /* 0x00000000140972ca */ /* 0x000fe200000e0000 */
[----:B------:R-:W-:Y:S01]  /*7040*/  IMAD.SHL.U32 R7, R7, 0x400, RZ ;  /* 0x0000040007077824 */ /* 0x000fe200078e00ff */
[----:B------:R-:W-:Y:S01]  /*7050*/  R2UR UR12, R6 ;  /* 0x00000000060c72ca */ /* 0x000fe200000e0000 */
[----:B------:R-:W-:Y:S01]  /*7060*/  UIADD3 UR6, UP0, UR30, 0xf0, URZ ;  /* 0x000000f01e067890 */ /* 0x000fe2000ff1e03f */
[----:B------:R-:W-:Y:S01]  /*7070*/  R2UR UR11, R21 ;  /* 0x00000000150b72ca */ /* 0x000fe200000e0000 */
[--C-:B------:R-:W-:Y:S01]  /*7080*/  IMAD R7, R7, 0x2, R23.reuse ;  /* 0x0000000207077824 */ /* 0x100fe200078e0217 */
[----:B------:R-:W-:Y:S01]  /*7090*/  UIADD3 UR32, UP1, UR30, 0x1f0, URZ ;  /* 0x000001f01e207890 */ /* 0x000fe2000ff3e03f */
[C---:B------:R-:W-:Y:S01]  /*70a0*/  IMAD R23, R14.reuse, 0x4000, R23 ;  /* 0x000040000e177824 */ /* 0x040fe200078e0217 */
[----:B------:R-:W-:Y:S01]  /*70b0*/  R2UR UR26, R19 ;  /* 0x00000000131a72ca */ /* 0x000fe200000e0000 */
[----:B------:R-:W-:Y:S01]  /*70c0*/  UIADD3.X UR7, URZ, UR31, URZ, UP0, !UPT ;  /* 0x0000001f3f077290 */ /* 0x000fe200087fe43f */
[----:B------:R-:W-:Y:S01]  /*70d0*/  R2UR UR5, R7 ;  /* 0x00000000070572ca */ /* 0x000fe200000e0000 */
[----:B------:R-:W-:Y:S01]  /*70e0*/  UIADD3.X UR33, URZ, UR31, URZ, UP1, !UPT ;  /* 0x0000001f3f217290 */ /* 0x000fe20008ffe43f */
[----:B------:R-:W-:Y:S01]  /*70f0*/  R2UR UR16, R23 ;  /* 0x00000000171072ca */ /* 0x000fe200000e0000 */
[----:B------:R-:W-:Y:S01]  /*7100*/  VIADD R14, R14, 0x1 ;  /* 0x000000010e0e7836 */ /* 0x000fe20000000000 */
[----:B------:R-:W-:Y:S01]  /*7110*/  R2UR UR18, R24 ;  /* 0x00000000181272ca */ /* 0x000fe200000e0000 */
[----:B------:R-:W-:Y:S01]  /*7120*/  UMOV UR22, 0xff0000 ;  /* 0x00ff000000167882 */ /* 0x000fe20000000000 */
[----:B------:R-:W-:Y:S01]  /*7130*/  ISETP.GT.AND P1, PT, R4, 0x1, PT ;  /* 0x000000010400780c */ /* 0x000fe20003f24270 */
[----:B------:R-:W-:Y:S01]  /*7140*/  UMOV UR14, 0x0 ;  /* 0x00000000000e7882 */ /* 0x000fe20000000000 */
[----:B------:R-:W-:Y:S01]  /*7150*/  ISETP.NE.AND P0, PT, R14, 0x2, PT ;  /* 0x000000020e00780c */ /* 0x000fe20003f05270 */
[----:B------:R-:W-:Y:S01]  /*7160*/  UMOV UR15, 0x10000000 ;  /* 0x10000000000f7882 */ /* 0x000fe20000000000 */
[----:B------:R-:W-:Y:S01]  /*7170*/  UMOV UR10, UR27 ;  /* 0x0000001b000a7c82 */ /* 0x000fe20008000000 */
[----:B------:R-:W-:Y:S01]  /*7180*/  UMOV UR25, UR9 ;  /* 0x0000000900197c82 */ /* 0x000fe20008000000 */
[----:B------:R-:W-:Y:S01]  /*7190*/  UMOV UR28, UR12 ;  /* 0x0000000c001c7c82 */ /* 0x000fe20008000000 */
[----:B------:R-:W-:Y:S01]  /*71a0*/  UIADD3 UR8, UR5, 0x100, URZ ;  /* 0x0000010005087890 */ /* 0x000fe2000fffe03f */
[----:B------:R-:W-:Y:S01]  /*71b0*/  SEL R20, RZ, 0x1, P0 ;  /* 0x00000001ff147807 */ /* 0x000fe20000000000 */
[----:B------:R-:W-:Y:S01]  /*71c0*/  UIADD3 UR24, UR16, 0x8100, URZ ;  /* 0x0000810010187890 */ /* 0x000fe2000fffe03f */
[----:B------:R-:W-:Y:S01]  /*71d0*/  VIADD R22, R22, 0x40 ;  /* 0x0000004016167836 */ /* 0x000fe20000000000 */
[----:B------:R-:W-:Y:S01]  /*71e0*/  UIADD3 UR16, UR16, 0xa100, URZ ;  /* 0x0000a10010107890 */ /* 0x000fe2000fffe03f */
[----:B------:R-:W-:Y:S01]  /*71f0*/  LOP3.LUT R5, R5, R20, RZ, 0x3c, !PT ;  /* 0x0000001405057212 */ /* 0x000fe200078e3cff */
[----:B------:R-:W-:Y:S01]  /*7200*/  UMOV UR17, UR9 ;  /* 0x0000000900117c82 */ /* 0x000fe20008000000 */
[----:B------:R-:W-:Y:S01]  /*7210*/  UMOV UR19, UR27 ;  /* 0x0000001b00137c82 */ /* 0x000fe20008000000 */
[----:B------:R-:W-:Y:S01]  /*7220*/  UMOV UR20, UR12 ;  /* 0x0000000c00147c82 */ /* 0x000fe20008000000 */
[----:B------:R0:W-:Y:S01]  /*7230*/  UTMALDG.3D.MULTICAST [UR8], [UR6], UR22, desc[UR14] ;  /* 0x00000e08060073b4 */ /* 0x0001e20008011816 */
[----:B------:R-:W-:Y:S01]  /*7240*/  SEL R14, R14, RZ, P0 ;  /* 0x000000ff0e0e7207 */ /* 0x000fe20000000000 */
[----:B------:R0:W-:Y:S02]  /*7250*/  UTMALDG.3D [UR24], [UR32], desc[UR14] ;  /* 0x00000e18200075b4 */ /* 0x0001e40008011000 */
[----:B------:R0:W-:Y:S02]  /*7260*/  UTMALDG.3D [UR16], [UR32], desc[UR14] ;  /* 0x00000e10200075b4 */ /* 0x0001e40008011000 */
[----:B0-----:R-:W-:Y:S05]  /*7270*/  @P1 BRA `(.L_x_172) ;  /* 0xfffffffc00241947 */ /* 0x001fea000383ffff */
.L_x_169:
[----:B------:R-:W-:Y:S05]  /*7280*/  BSYNC B1 ;  /* 0x0000000000017941 */ /* 0x000fea0003800000 */
.L_x_168:
[----:B------:R-:W-:Y:S01]  /*7290*/  LOP3.LUT P1, RZ, R10, 0xff, RZ, 0xc0, !PT ;  /* 0x000000ff0aff7812 */ /* 0x000fe2000782c0ff */
[----:B------:R-:W-:Y:S01]  /*72a0*/  IMAD.IADD R8, R9, 0x1, R8 ;  /* 0x0000000109087824 */ /* 0x000fe200078e0208 */
[----:B------:R-:W-:Y:S01]  /*72b0*/  IADD3 R16, P2, R16, UR36, RZ ;  /* 0x0000002410107c10 */ /* 0x000fe2000ff5e0ff */
[----:B------:R-:W-:Y:S01]  /*72c0*/  ULDC.64 UR6, c[0x0][0x650] ;  /* 0x0001940000067ab9 */ /* 0x000fe20000000a00 */
[----:B------:R-:W-:Y:S01]  /*72d0*/  BSSY B1, `(.L_x_173) ;  /* 0x000006c000017945 */ /* 0x000fe20003800000 */
[----:B------:R-:W-:Y:S01]  /*72e0*/  IMAD.MOV.U32 R20, RZ, RZ, -0x1 ;  /* 0xffffffffff147424 */ /* 0x000fe200078e00ff */
[----:B------:R-:W-:Y:S01]  /*72f0*/  SHF.R.U32.HI R4, RZ, 0x1, R8 ;  /* 0x00000001ff047819 */ /* 0x000fe20000011608 */
[----:B------:R-:W-:Y:S01]  /*7300*/  IMAD.MOV.U32 R19, RZ, RZ, -0x1 ;  /* 0xffffffffff137424 */ /* 0x000fe200078e00ff */
[----:B------:R-:W-:Y:S02]  /*7310*/  ISETP.GT.U32.AND P0, PT, R8, 0x1, PT ;  /* 0x000000010800780c */ /* 0x000fe40003f04070 */
[----:B------:R-:W-:-:S02]  /*7320*/  LOP3.LUT R4, R4, 0x1, RZ, 0xc0, !PT ;  /* 0x0000000104047812 */ /* 0x000fc400078ec0ff */
[----:B------:R-:W-:Y:S01]  /*7330*/  ISETP.LT.U32.AND P0, PT, R9, 0x2, P0 ;  /* 0x000000020900780c */ /* 0x000fe20000701070 */
[----:B------:R-:W0:Y:S01]  /*7340*/  @P1 S2R R11, SR_CgaCtaId ;  /* 0x00000000000b1919 */ /* 0x000e220000008800 */
[----:B------:R-:W-:Y:S02]  /*7350*/  @P1 MOV R6, 0x400 ;  /* 0x0000040000061802 */ /* 0x000fe40000000f00 */
[----:B------:R-:W-:Y:S02]  /*7360*/  IADD3.X R17, R17, UR42, RZ, P2, !PT ;  /* 0x0000002a11117c10 */ /* 0x000fe400097fe4ff */
[----:B------:R-:W-:Y:S02]  /*7370*/  ISETP.GE.U32.AND P2, PT, R16, UR6, PT ;  /* 0x0000000610007c0c */ /* 0x000fe4000bf46070 */
[----:B------:R-:W-:Y:S02]  /*7380*/  LOP3.LUT R8, R8, 0x1, RZ, 0xc0, !PT ;  /* 0x0000000108087812 */ /* 0x000fe400078ec0ff */
[----:B------:R-:W-:-:S02]  /*7390*/  PRMT R10, RZ, 0x7610, R10 ;  /* 0x00007610ff0a7816 */ /* 0x000fc4000000000a */
[----:B0-----:R-:W-:-:S04]  /*73a0*/  @P1 LEA R6, R11, R6, 0x18 ;  /* 0x000000060b061211 */ /* 0x001fc800078ec0ff */
[----:B------:R0:W-:Y:S01]  /*73b0*/  @P1 SYNCS.ARRIVE.TRANS64.A1T0 RZ, [R6+URZ+0x38], RZ ;  /* 0x000038ff06ff19a7 */ /* 0x0001e2000810003f */
[----:B------:R-:W-:Y:S02]  /*73c0*/  ISETP.NE.U32.AND P1, PT, R4, 0x1, PT ;  /* 0x000000010400780c */ /* 0x000fe40003f25070 */
[----:B------:R-:W-:Y:S02]  /*73d0*/  SEL R4, RZ, 0x1, !P0 ;  /* 0x00000001ff047807 */ /* 0x000fe40004000000 */
[----:B------:R-:W-:Y:S02]  /*73e0*/  ISETP.GE.U32.AND.EX P0, PT, R17, UR7, PT, P2 ;  /* 0x0000000711007c0c */ /* 0x000fe4000bf06120 */
[----:B------:R-:W-:Y:S01]  /*73f0*/  ISETP.GT.U32.AND P1, PT, R9, 0x1, !P1 ;  /* 0x000000010900780c */ /* 0x000fe20004f24070 */
[----:B0-----:R-:W-:-:S03]  /*7400*/  IMAD.MOV.U32 R6, RZ, RZ, -0x1 ;  /* 0xffffffffff067424 */ /* 0x001fc600078e00ff */
[----:B------:R-:W-:-:S04]  /*7410*/  SEL R5, RZ, 0x1, !P1 ;  /* 0x00000001ff057807 */ /* 0x000fc80004800000 */
[--C-:B------:R-:W-:Y:S02]  /*7420*/  LOP3.LUT R3, R5, R3, R4.reuse, 0x96, !PT ;  /* 0x0000000305037212 */ /* 0x100fe400078e9604 */
[----:B------:R-:W-:Y:S01]  /*7430*/  PRMT R4, RZ, 0x7610, R4 ;  /* 0x00007610ff047816 */ /* 0x000fe20000000004 */
[----:B------:R-:W-:Y:S06]  /*7440*/  @P0 BRA `(.L_x_174) ;  /* 0x0000000400500947 */ /* 0x000fec0003800000 */
[----:B------:R-:W0:Y:S01]  /*7450*/  S2R R19, SR_CTAID.X ;  /* 0x0000000000137919 */ /* 0x000e220000002500 */
[----:B------:R-:W-:Y:S01]  /*7460*/  ULDC.64 UR6, c[0x0][0x628] ;  /* 0x00018a0000067ab9 */ /* 0x000fe20000000a00 */
[----:B------:R-:W1:Y:S01]  /*7470*/  LDC R20, c[0x0][0x144] ;  /* 0x00005100ff147b82 */ /* 0x000e620000000800 */
[----:B------:R-:W-:Y:S01]  /*7480*/  ISETP.NE.U32.AND P0, PT, RZ, UR6, PT ;  /* 0x00000006ff007c0c */ /* 0x000fe2000bf05070 */
[----:B------:R-:W2:Y:S01]  /*7490*/  S2R R14, SR_CTAID.Y ;  /* 0x00000000000e7919 */ /* 0x000ea20000002600 */
[----:B------:R-:W-:Y:S01]  /*74a0*/  ULDC UR8, c[0x0][0x630] ;  /* 0x00018c0000087ab9 */ /* 0x000fe20000000800 */
[----:B------:R-:W-:Y:S01]  /*74b0*/  ULDC UR9, c[0x0][0x150] ;  /* 0x0000540000097ab9 */ /* 0x000fe20000000800 */
[----:B------:R-:W-:Y:S01]  /*74c0*/  ISETP.NE.AND.EX P0, PT, RZ, UR7, PT, P0 ;  /* 0x00000007ff007c0c */ /* 0x000fe2000bf05300 */
[----:B------:R-:W-:Y:S02]  /*74d0*/  IMAD.MOV.U32 R4, RZ, RZ, R16 ;  /* 0x000000ffff047224 */ /* 0x000fe400078e0010 */
[----:B------:R-:W-:Y:S01]  /*74e0*/  IMAD.MOV.U32 R5, RZ, RZ, R17 ;  /* 0x000000ffff057224 */ /* 0x000fe200078e0011 */
[----:B0-----:R-:W-:-:S09]  /*74f0*/  I2FP.F32.U32 R21, R19 ;  /* 0x0000001300157245 */ /* 0x001fd20000201000 */
[----:B------:R-:W-:Y:S05]  /*7500*/  @!P0 BRA `(.L_x_175) ;  /* 0x0000000000288947 */ /* 0x000fea0003800000 */
[----:B------:R-:W-:Y:S02]  /*7510*/  ULDC UR5, c[0x0][0x634] ;  /* 0x00018d0000057ab9 */ /* 0x000fe40000000800 */
[----:B------:R-:W-:-:S05]  /*7520*/  IADD3 R5, P0, R16, UR5, RZ ;  /* 0x0000000510057c10 */ /* 0x000fca000ff1e0ff */
[----:B------:R-:W-:-:S04]  /*7530*/  IMAD.X R15, RZ, RZ, R17, P0 ;  /* 0x000000ffff0f7224 */ /* 0x000fc800000e0611 */
[----:B------:R-:W-:-:S04]  /*7540*/  IMAD.WIDE.U32 R6, R15, UR6, RZ ;  /* 0x000000060f067c25 */ /* 0x000fc8000f8e00ff */
[----:B------:R-:W-:-:S04]  /*7550*/  IMAD.WIDE.U32 R6, P0, R5, UR7, R6 ;  /* 0x0000000705067c25 */ /* 0x000fc8000f800006 */
[----:B------:R-:W-:-:S04]  /*7560*/  IMAD.WIDE.U32 R4, R5, UR6, RZ ;  /* 0x0000000605047c25 */ /* 0x000fc8000f8e00ff */
[----:B------:R-:W-:Y:S01]  /*7570*/  IMAD.MOV.U32 R4, RZ, RZ, R7 ;  /* 0x000000ffff047224 */ /* 0x000fe200078e0007 */
[----:B------:R-:W-:Y:S01]  /*7580*/  IADD3 RZ, P1, R5, R6, RZ ;  /* 0x0000000605ff7210 */ /* 0x000fe20007f3e0ff */
[----:B------:R-:W-:-:S04]  /*7590*/  IMAD.X R5, RZ, RZ, RZ, P0 ;  /* 0x000000ffff057224 */ /* 0x000fc800000e06ff */
[----:B------:R-:W-:-:S08]  /*75a0*/  IMAD.WIDE.U32.X R4, R15, UR7, R4, P1 ;  /* 0x000000070f047c25 */ /* 0x000fd000088e0404 */
.L_x_175:
[----:B------:R-:W-:Y:S01]  /*75b0*/  FMUL R21, R21, UR9 ;  /* 0x0000000915157c20 */ /* 0x000fe20008400000 */
[--C-:B------:R-:W-:Y:S01]  /*75c0*/  SHF.R.U64 R15, R4, UR8, R5.reuse ;  /* 0x00000008040f7c19 */ /* 0x100fe20008001205 */
[----:B------:R-:W-:Y:S01]  /*75d0*/  ULDC.64 UR6, c[0x0][0x620] ;  /* 0x0001880000067ab9 */ /* 0x000fe20000000a00 */
[----:B------:R-:W-:Y:S01]  /*75e0*/  SHF.R.U32.HI R4, RZ, UR8, R5 ;  /* 0x00000008ff047c19 */ /* 0x000fe20008011605 */
[----:B------:R-:W-:Y:S01]  /*75f0*/  ULDC.64 UR8, c[0x0][0x640] ;  /* 0x0001900000087ab9 */ /* 0x000fe20000000a00 */
[----:B------:R-:W-:Y:S01]  /*7600*/  IADD3 R5, P0, RZ, -R15, RZ ;  /* 0x8000000fff057210 */ /* 0x000fe20007f1e0ff */
[----:B------:R-:W0:Y:S01]  /*7610*/  F2I.U32.TRUNC.NTZ R21, R21 ;  /* 0x0000001500157305 */ /* 0x000e22000020f000 */
[----:B------:R-:W-:-:S03]  /*7620*/  ULDC UR5, c[0x0][0x618] ;  /* 0x0001860000057ab9 */ /* 0x000fc60000000800 */
[----:B------:R-:W-:Y:S01]  /*7630*/  IMAD.X R4, RZ, RZ, ~R4, P0 ;  /* 0x000000ffff047224 */ /* 0x000fe200000e0e04 */
[----:B------:R-:W-:-:S03]  /*7640*/  ISETP.NE.U32.AND P0, PT, RZ, UR8, PT ;  /* 0x00000008ff007c0c */ /* 0x000fc6000bf05070 */
[----:B------:R-:W-:Y:S01]  /*7650*/  IMAD R4, R4, UR6, RZ ;  /* 0x0000000604047c24 */ /* 0x000fe2000f8e02ff */
[----:B------:R-:W-:-:S03]  /*7660*/  ISETP.NE.AND.EX P0, PT, RZ, UR9, PT, P0 ;  /* 0x00000009ff007c0c */ /* 0x000fc6000bf05300 */
[C---:B------:R-:W-:Y:S02]  /*7670*/  IMAD R7, R5.reuse, UR7, R4 ;  /* 0x0000000705077c24 */ /* 0x040fe4000f8e0204 */
[----:B------:R-:W-:Y:S01]  /*7680*/  IMAD.WIDE.U32 R4, R5, UR6, R16 ;  /* 0x0000000605047c25 */ /* 0x000fe2000f8e0010 */
[----:B------:R-:W-:-:S03]  /*7690*/  ULDC UR6, c[0x0][0x154] ;  /* 0x0000550000067ab9 */ /* 0x000fc60000000800 */
[----:B0-----:R-:W-:Y:S02]  /*76a0*/  IMAD.MOV R6, RZ, RZ, -R21 ;  /* 0x000000ffff067224 */ /* 0x001fe400078e0a15 */
[----:B------:R-:W0:Y:S01]  /*76b0*/  LDC R21, c[0x0][0x148] ;  /* 0x00005200ff157b82 */ /* 0x000e220000000800 */
[----:B------:R-:W-:Y:S02]  /*76c0*/  IMAD.IADD R5, R5, 0x1, R7 ;  /* 0x0000000105057824 */ /* 0x000fe400078e0207 */
[----:B-1----:R-:W-:Y:S01]  /*76d0*/  IMAD R19, R20, R6, R19 ;  /* 0x0000000614137224 */ /* 0x002fe200078e0213 */
[----:B--2---:R-:W-:Y:S02]  /*76e0*/  I2FP.F32.U32 R6, R14 ;  /* 0x0000000e00067245 */ /* 0x004fe40000201000 */
[--C-:B------:R-:W-:Y:S02]  /*76f0*/  SHF.R.U64 R20, R4, UR5, R5.reuse ;  /* 0x0000000504147c19 */ /* 0x100fe40008001205 */
[----:B------:R-:W-:Y:S01]  /*7700*/  SHF.R.U32.HI R5, RZ, UR5, R5 ;  /* 0x00000005ff057c19 */ /* 0x000fe20008011605 */
[----:B------:R-:W-:Y:S01]  /*7710*/  FMUL R6, R6, UR6 ;  /* 0x0000000606067c20 */ /* 0x000fe20008400000 */
[----:B------:R-:W-:-:S02]  /*7720*/  ULDC UR5, c[0x0][0x608] ;  /* 0x0001820000057ab9 */ /* 0x000fc40000000800 */
[--C-:B------:R-:W-:Y:S01]  /*7730*/  SHF.R.U64 R23, R20, UR5, R5.reuse ;  /* 0x0000000514177c19 */ /* 0x100fe20008001205 */
[----:B------:R1:W2:Y:S01]  /*7740*/  F2I.U32.TRUNC.NTZ R24, R6 ;  /* 0x0000000600187305 */ /* 0x0002a2000020f000 */
[----:B------:R-:W-:Y:S01]  /*7750*/  SHF.R.U32.HI R4, RZ, UR5, R5 ;  /* 0x00000005ff047c19 */ /* 0x000fe20008011605 */
[----:B------:R-:W-:-:S03]  /*7760*/  ULDC UR5, c[0x0][0x658] ;  /* 0x0001960000057ab9 */ /* 0x000fc60000000800 */
[--C-:B------:R-:W-:Y:S02]  /*7770*/  SHF.R.U64 R22, R23, UR5, R4.reuse ;  /* 0x0000000517167c19 */ /* 0x100fe40008001204 */
[----:B------:R-:W-:-:S03]  /*7780*/  SHF.R.U32.HI R25, RZ, UR5, R4 ;  /* 0x00000005ff197c19 */ /* 0x000fc60008011604 */
[----:B------:R-:W-:Y:S02]  /*7790*/  IMAD.MOV.U32 R4, RZ, RZ, R22 ;  /* 0x000000ffff047224 */ /* 0x000fe400078e0016 */
[----:B------:R-:W-:Y:S01]  /*77a0*/  IMAD.MOV.U32 R5, RZ, RZ, R25 ;  /* 0x000000ffff057224 */ /* 0x000fe200078e0019 */
[----:B-1----:R-:W-:Y:S06]  /*77b0*/  @!P0 BRA `(.L_x_176) ;  /* 0x0000000000288947 */ /* 0x002fec0003800000 */
        /* <DEDUP_REMOVED lines=10> */
.L_x_176:
[----:B------:R-:W-:Y:S01]  /*7860*/  ISETP.NE.AND P0, PT, R2, 0x1, PT ;  /* 0x000000010200780c */ /* 0x000fe20003f05270 */
[----:B------:R-:W-:Y:S01]  /*7870*/  ULDC UR5, c[0x0][0x648] ;  /* 0x0001920000057ab9 */ /* 0x000fe20000000800 */
[----:B------:R-:W-:Y:S01]  /*7880*/  LOP3.LUT R23, R23, UR13, RZ, 0xc0, !PT ;  /* 0x0000000d17177c12 */ /* 0x000fe2000f8ec0ff */
[----:B--2---:R-:W-:Y:S01]  /*7890*/  IMAD.MOV R24, RZ, RZ, -R24 ;  /* 0x000000ffff187224 */ /* 0x004fe200078e0a18 */
[----:B------:R-:W-:Y:S01]  /*78a0*/  SHF.R.U64 R4, R4, UR5, R5 ;  /* 0x0000000504047c19 */ /* 0x000fe20008001205 */
[----:B------:R-:W-:Y:S01]  /*78b0*/  ULDC UR5, c[0x0][0x638] ;  /* 0x00018e0000057ab9 */ /* 0x000fe20000000800 */
[----:B------:R-:W-:Y:S01]  /*78c0*/  LOP3.LUT R7, R20, UR4, RZ, 0xc0, !PT ;  /* 0x0000000414077c12 */ /* 0x000fe2000f8ec0ff */
[----:B------:R-:W-:Y:S01]  /*78d0*/  ULDC UR6, c[0x0][0x610] ;  /* 0x0001840000067ab9 */ /* 0x000fe20000000800 */
[----:B------:R-:W-:Y:S02]  /*78e0*/  IMAD.MOV.U32 R6, RZ, RZ, R15 ;  /* 0x000000ffff067224 */ /* 0x000fe400078e000f */
[----:B------:R-:W-:-:S02]  /*78f0*/  IMAD.MOV R5, RZ, RZ, -R4 ;  /* 0x000000ffff057224 */ /* 0x000fc400078e0a04 */
[----:B------:R-:W-:Y:S02]  /*7900*/  IMAD R4, R4, UR21, R23 ;  /* 0x0000001504047c24 */ /* 0x000fe4000f8e0217 */
[----:B0-----:R-:W-:Y:S02]  /*7910*/  @P0 IMAD R19, R21, R24, R14 ;  /* 0x0000001815130224 */ /* 0x001fe400078e020e */
[----:B------:R-:W-:Y:S01]  /*7920*/  IMAD R22, R5, UR5, R22 ;  /* 0x0000000505167c24 */ /* 0x000fe2000f8e0216 */
[----:B------:R-:W-:Y:S01]  /*7930*/  ULDC UR5, c[0x0][0x600] ;  /* 0x0001800000057ab9 */ /* 0x000fe20000000800 */
[----:B------:R-:W-:Y:S02]  /*7940*/  IMAD R20, R4, UR6, R19 ;  /* 0x0000000604147c24 */ /* 0x000fe4000f8e0213 */
[----:B------:R-:W-:Y:S02]  /*7950*/  IMAD R5, R22, UR5, R7 ;  /* 0x0000000516057c24 */ /* 0x000fe4000f8e0207 */
[----:B------:R-:W-:-:S03]  /*7960*/  IMAD.MOV.U32 R4, RZ, RZ, 0x1 ;  /* 0x00000001ff047424 */ /* 0x000fc600078e00ff */
[----:B------:R-:W-:Y:S02]  /*7970*/  SEL R19, R5, R20, !P0 ;  /* 0x0000001405137207 */ /* 0x000fe40004000000 */
[----:B------:R-:W-:-:S07]  /*7980*/  SEL R20, R20, R5, !P0 ;  /* 0x0000000514147207 */ /* 0x000fce0004000000 */
.L_x_174:
[----:B------:R-:W-:Y:S05]  /*7990*/  BSYNC B1 ;  /* 0x0000000000017941 */ /* 0x000fea0003800000 */
.L_x_173:
[----:B------:R-:W-:-:S13]  /*79a0*/  LOP3.LUT P0, RZ, R4, 0xff, RZ, 0xc0, !PT ;  /* 0x000000ff04ff7812 */ /* 0x000fda000780c0ff */
[----:B------:R-:W-:Y:S05]  /*79b0*/  @P0 BRA `(.L_x_177) ;  /* 0xfffffff400140947 */ /* 0x000fea000383ffff */
[----:B------:R-:W-:Y:S05]  /*79c0*/  BSYNC B0 ;  /* 0x0000000000007941 */ /* 0x000fea0003800000 */
.L_x_166:
[----:B------:R-:W-:-:S03]  /*79d0*/  UMOV UR5, 0xffffffff ;  /* 0xffffffff00057882 */ /* 0x000fc60000000000 */
[----:B------:R-:W-:Y:S05]  /*79e0*/  BRA.DIV UR5, `(.L_x_178) ;  /* 0x0000000205cc7947 */ /* 0x000fea000b800000 */
[----:B------:R-:W-:-:S13]  /*79f0*/  ELECT P6, URZ, PT ;  /* 0x00000000003f782f */ /* 0x000fda00038c0000 */
.L_x_190:
[----:B------:R-:W-:Y:S04]  /*7a00*/  BSSY B0, `(.L_x_179) ;  /* 0x0000019000007945 */ /* 0x000fe80003800000 */
[----:B------:R-:W-:Y:S05]  /*7a10*/  @!P6 BRA `(.L_x_180) ;  /* 0x00000000005ce947 */ /* 0x000fea0003800000 */
[----:B------:R-:W-:-:S04]  /*7a20*/  LOP3.LUT R18, R18, 0x2, RZ, 0xfc, !PT ;  /* 0x0000000212127812 */ /* 0x000fc800078efcff */
[----:B------:R-:W-:-:S13]  /*7a30*/  ISETP.NE.AND P0, PT, R18, 0x3, PT ;  /* 0x000000031200780c */ /* 0x000fda0003f05270 */
[----:B------:R-:W-:Y:S05]  /*7a40*/  @!P0 BRA `(.L_x_181) ;  /* 0x0000000000048947 */ /* 0x000fea0003800000 */
[----:B------:R-:W-:Y:S01]  /*7a50*/  BPT.TRAP 0x1 ;  /* 0x000000040000795c */ /* 0x000fe20000300000 */
.L_x_181:
[----:B------:R-:W0:Y:S01]  /*7a60*/  S2R R5, SR_CgaCtaId ;  /* 0x0000000000057919 */ /* 0x000e220000008800 */
[----:B------:R-:W-:Y:S02]  /*7a70*/  MOV R0, 0x400 ;  /* 0x0000040000007802 */ /* 0x000fe40000000f00 */
[----:B------:R-:W-:Y:S02]  /*7a80*/  SHF.L.U32 R2, R3, 0x1f, RZ ;  /* 0x0000001f03027819 */ /* 0x000fe400000006ff */
[----:B0-----:R-:W-:-:S05]  /*7a90*/  LEA R5, R5, R0, 0x18 ;  /* 0x0000000005057211 */ /* 0x001fca00078ec0ff */
[----:B------:R-:W-:-:S04]  /*7aa0*/  VIADD R5, R5, 0x10 ;  /* 0x0000001005057836 */ /* 0x000fc80000000000 */
[C---:B------:R-:W-:Y:S02]  /*7ab0*/  IMAD R7, R8.reuse, 0x8, R5 ;  /* 0x0000000808077824 */ /* 0x040fe400078e0205 */
[----:B------:R-:W-:Y:S02]  /*7ac0*/  VIADD R8, R8, 0x1 ;  /* 0x0000000108087836 */ /* 0x000fe40000000000 */
[----:B------:R-:W0:Y:S03]  /*7ad0*/  SYNCS.PHASECHK.TRANS64.TRYWAIT P0, [R7+URZ], R2 ;  /* 0x00000002070075a7 */ /* 0x000e26000800017f */
[----:B------:R-:W-:-:S04]  /*7ae0*/  ISETP.NE.AND P1, PT, R8, 0x2, PT ;  /* 0x000000020800780c */ /* 0x000fc80003f25270 */
[----:B------:R-:W-:Y:S02]  /*7af0*/  SEL R0, RZ, 0x1, P1 ;  /* 0x00000001ff007807 */ /* 0x000fe40000800000 */
[----:B------:R-:W-:Y:S02]  /*7b00*/  SEL R8, R8, RZ, P1 ;  /* 0x000000ff08087207 */ /* 0x000fe40000800000 */
[----:B------:R-:W-:Y:S01]  /*7b10*/  LOP3.LUT R0, R3, R0, RZ, 0x3c, !PT ;  /* 0x0000000003007212 */ /* 0x000fe200078e3cff */
[----:B0-----:R-:W-:Y:S06]  /*7b20*/  @!P0 BRA `(.L_x_182) ;  /* 0x00000000009c8947 */ /* 0x001fec0003800000 */
.L_x_191:
[----:B------:R-:W-:Y:S01]  /*7b30*/  IMAD R5, R8, 0x8, R5 ;  /* 0x0000000808057824 */ /* 0x000fe200078e0205 */
[----:B------:R-:W-:-:S07]  /*7b40*/  SHF.L.U32 R0, R0, 0x1f, RZ ;  /* 0x0000001f00007819 */ /* 0x000fce00000006ff */
.L_x_183:
[----:B-1----:R1:W2:Y:S02]  /*7b50*/  SYNCS.PHASECHK.TRANS64.TRYWAIT P0, [R5+URZ], R0 ;  /* 0x00000000050075a7 */ /* 0x0022a4000800017f */
[----:B--2---:R-:W-:Y:S05]  /*7b60*/  @!P0 NANOSLEEP.SYNCS 0x989680 ;  /* 0x009896800000895d */ /* 0x004fea0003900000 */
[----:B------:R-:W2:Y:S02]  /*7b70*/  @!P0 SYNCS.PHASECHK.TRANS64 P0, [R5+URZ], R0 ;  /* 0x00000000050085a7 */ /* 0x000ea4000800007f */
[----:B--2---:R-:W-:Y:S05]  /*7b80*/  @!P0 BRA `(.L_x_183) ;  /* 0xfffffffc00f08947 */ /* 0x004fea000383ffff */
.L_x_180:
[----:B------:R-:W-:Y:S05]  /*7b90*/  BSYNC B0 ;  /* 0x0000000000007941 */ /* 0x000fea0003800000 */
.L_x_179:
[----:B------:R-:W-:Y:S05]  /*7ba0*/  EXIT ;  /* 0x000000000000794d */ /* 0x000fea0003800000 */
.L_x_21:
[----:B-1----:R1:W2:Y:S02]  /*7bb0*/  SYNCS.PHASECHK.TRANS64.TRYWAIT P1, [R3+URZ], R0 ;  /* 0x00000000030075a7 */ /* 0x0022a4000802017f */
[----:B--2---:R-:W-:Y:S05]  /*7bc0*/  @!P1 NANOSLEEP.SYNCS 0x989680 ;  /* 0x009896800000995d */ /* 0x004fea0003900000 */
[----:B------:R-:W2:Y:S02]  /*7bd0*/  @!P1 SYNCS.PHASECHK.TRANS64 P1, [R3+URZ], R0 ;  /* 0x00000000030095a7 */ /* 0x000ea4000802007f */
[----:B--2---:R-:W-:Y:S05]  /*7be0*/  @!P1 BRA `(.L_x_21) ;  /* 0xfffffffc00f09947 */ /* 0x004fea000383ffff */
[----:B------:R-:W-:Y:S05]  /*7bf0*/  BRA `(.L_x_20) ;  /* 0xffffff9800c07947 */ /* 0x000fea000383ffff */
.L_x_26:
[----:B-1----:R1:W2:Y:S02]  /*7c00*/  SYNCS.PHASECHK.TRANS64.TRYWAIT P1, [R5+URZ], R4 ;  /* 0x00000004050075a7 */ /* 0x0022a4000802017f */
[----:B--2---:R-:W-:Y:S05]  /*7c10*/  @!P1 NANOSLEEP.SYNCS 0x989680 ;  /* 0x009896800000995d */ /* 0x004fea0003900000 */
[----:B------:R-:W2:Y:S02]  /*7c20*/  @!P1 SYNCS.PHASECHK.TRANS64 P1, [R5+URZ], R4 ;  /* 0x00000004050095a7 */ /* 0x000ea4000802007f */
[----:B--2---:R-:W-:Y:S05]  /*7c30*/  @!P1 BRA `(.L_x_26) ;  /* 0xfffffffc00f09947 */ /* 0x004fea000383ffff */
[----:B------:R-:W-:Y:S05]  /*7c40*/  BRA `(.L_x_25) ;  /* 0xffffff9c009c7947 */ /* 0x000fea000383ffff */
.L_x_167:
[----:B------:R-:W-:Y:S01]  /*7c50*/  BSSY B1, `(.L_x_184) ;  /* 0x0000006000017945 */ /* 0x000fe20003800000 */
[----:B------:R-:W-:-:S07]  /*7c60*/  IMAD.MOV.U32 R15, RZ, RZ, -0x1 ;  /* 0xffffffffff0f7424 */ /* 0x000fce00078e00ff */
[----:B------:R-:W-:Y:S05]  /*7c70*/  WARPSYNC.COLLECTIVE R15, `(.L_x_185) ;  /* 0x000000000f0c7348 */ /* 0x000fea0003c00000 */
[----:B------:R-:W-:Y:S02]  /*7c80*/  ELECT P6, UR62, PT ;  /* 0x00000000003e782f */ /* 0x000fe400038c0000 */
[----:B------:R-:W-:Y:S01]  /*7c90*/  MOV R14, UR62 ;  /* 0x0000003e000e7c02 */ /* 0x000fe20008000f00 */
[----:B------:R-:W-:Y:S10]  /*7ca0*/  ENDCOLLECTIVE ;  /* 0x000000000000791b */ /* 0x000ff40003800000 */
.L_x_185:
[----:B------:R-:W-:Y:S05]  /*7cb0*/  BSYNC B1 ;  /* 0x0000000000017941 */ /* 0x000fea0003800000 */
.L_x_184:
[----:B------:R-:W-:Y:S05]  /*7cc0*/  BRA `(.L_x_186) ;  /* 0xfffffff0005c7947 */ /* 0x000fea000383ffff */
.L_x_170:
[----:B0-----:R0:W1:Y:S02]  /*7cd0*/  SYNCS.PHASECHK.TRANS64.TRYWAIT P0, [R20+URZ+0x10], R7 ;  /* 0x00001007140075a7 */ /* 0x001064000800017f */
[----:B-1----:R-:W-:Y:S05]  /*7ce0*/  @!P0 NANOSLEEP.SYNCS 0x989680 ;  /* 0x009896800000895d */ /* 0x002fea0003900000 */
[----:B------:R-:W1:Y:S02]  /*7cf0*/  @!P0 SYNCS.PHASECHK.TRANS64 P0, [R20+URZ+0x10], R7 ;  /* 0x00001007140085a7 */ /* 0x000e64000800007f */
[----:B-1----:R-:W-:Y:S05]  /*7d00*/  @!P0 BRA `(.L_x_170) ;  /* 0xfffffffc00f08947 */ /* 0x002fea000383ffff */
[----:B------:R-:W-:Y:S05]  /*7d10*/  BRA `(.L_x_187) ;  /* 0xfffffff000a47947 */ /* 0x000fea000383ffff */
.L_x_178:
[----:B------:R-:W-:Y:S01]  /*7d20*/  BSSY B0, `(.L_x_188) ;  /* 0x0000006000007945 */ /* 0x000fe20003800000 */
[----:B------:R-:W-:-:S07]  /*7d30*/  IMAD.MOV.U32 R15, RZ, RZ, -0x1 ;  /* 0xffffffffff0f7424 */ /* 0x000fce00078e00ff */
[----:B------:R-:W-:Y:S05]  /*7d40*/  WARPSYNC.COLLECTIVE R15, `(.L_x_189) ;  /* 0x000000000f0c7348 */ /* 0x000fea0003c00000 */
[----:B------:R-:W-:Y:S02]  /*7d50*/  ELECT P6, UR62, PT ;  /* 0x00000000003e782f */ /* 0x000fe400038c0000 */
[----:B------:R-:W-:Y:S01]  /*7d60*/  MOV R14, UR62 ;  /* 0x0000003e000e7c02 */ /* 0x000fe20008000f00 */
[----:B------:R-:W-:Y:S10]  /*7d70*/  ENDCOLLECTIVE ;  /* 0x000000000000791b */ /* 0x000ff40003800000 */
.L_x_189:
[----:B------:R-:W-:Y:S05]  /*7d80*/  BSYNC B0 ;  /* 0x0000000000007941 */ /* 0x000fea0003800000 */
.L_x_188:
[----:B------:R-:W-:Y:S05]  /*7d90*/  BRA `(.L_x_190) ;  /* 0xfffffffc00187947 */ /* 0x000fea000383ffff */
.L_x_182:
[----:B0-----:R0:W1:Y:S02]  /*7da0*/  SYNCS.PHASECHK.TRANS64.TRYWAIT P0, [R7+URZ], R2 ;  /* 0x00000002070075a7 */ /* 0x001064000800017f */
[----:B-1----:R-:W-:Y:S05]  /*7db0*/  @!P0 NANOSLEEP.SYNCS 0x989680 ;  /* 0x009896800000895d */ /* 0x002fea0003900000 */
[----:B------:R-:W1:Y:S02]  /*7dc0*/  @!P0 SYNCS.PHASECHK.TRANS64 P0, [R7+URZ], R2 ;  /* 0x00000002070085a7 */ /* 0x000e64000800007f */
[----:B-1----:R-:W-:Y:S05]  /*7dd0*/  @!P0 BRA `(.L_x_182) ;  /* 0xfffffffc00f08947 */ /* 0x002fea000383ffff */
[----:B------:R-:W-:Y:S05]  /*7de0*/  BRA `(.L_x_191) ;  /* 0xfffffffc00507947 */ /* 0x000fea000383ffff */
.L_x_192:
[----:B------:R-:W-:-:S00]  /*7df0*/  BRA `(.L_x_192) ;  /* 0xfffffffc00fc7947 */ /* 0x000fc0000383ffff */
[----:B------:R-:W-:-:S00]  /*7e00*/  NOP ;  /* 0x0000000000007918 */ /* 0x000fc00000000000 */
[----:B------:R-:W-:-:S00]  /*7e10*/  NOP ;  /* 0x0000000000007918 */ /* 0x000fc00000000000 */
[----:B------:R-:W-:-:S00]  /*7e20*/  NOP ;  /* 0x0000000000007918 */ /* 0x000fc00000000000 */
[----:B------:R-:W-:-:S00]  /*7e30*/  NOP ;  /* 0x0000000000007918 */ /* 0x000fc00000000000 */
[----:B------:R-:W-:-:S00]  /*7e40*/  NOP ;  /* 0x0000000000007918 */ /* 0x000fc00000000000 */
[----:B------:R-:W-:-:S00]  /*7e50*/  NOP ;  /* 0x0000000000007918 */ /* 0x000fc00000000000 */
[----:B------:R-:W-:-:S00]  /*7e60*/  NOP ;  /* 0x0000000000007918 */ /* 0x000fc00000000000 */
[----:B------:R-:W-:-:S00]  /*7e70*/  NOP ;  /* 0x0000000000007918 */ /* 0x000fc00000000000 */
.L_x_193:


//--------------------- .nv.global.init           --------------------------
	.section	.nv.global.init,"aw",@progbits
.nv.global.init:
	.type		$str$22,@object
	.size		$str$22,($str$23 - $str$22)
$str$22:
        /*0000*/ 	.byte	0x6b, 0x5f, 0x74, 0x69, 0x6c, 0x65, 0x5f, 0x63, 0x6f, 0x75, 0x6e, 0x74, 0x20, 0x3e, 0x3d, 0x20
        /*0010*/ 	.byte	0x31, 0x00
	.type		$str$23,@object
	.size		$str$23,(__unnamed_1 - $str$23)
$str$23:
        /*0012*/ 	.byte	0x2f, 0x74, 0x6d, 0x70, 0x2f, 0x63, 0x75, 0x74, 0x6c, 0x61, 0x73, 0x73, 0x5f, 0x73, 0x77, 0x65
        /*0022*/ 	.byte	0x65, 0x70, 0x5f, 0x73, 0x72, 0x63, 0x2f, 0x69, 0x6e, 0x63, 0x6c, 0x75, 0x64, 0x65, 0x2f, 0x63
        /*0032*/ 	.byte	0x75, 0x74, 0x6c, 0x61, 0x73, 0x73, 0x2f, 0x67, 0x65, 0x6d, 0x6d, 0x2f, 0x63, 0x6f, 0x6c, 0x6c
        /*0042*/ 	.byte	0x65, 0x63, 0x74, 0x69, 0x76, 0x65, 0x2f, 0x73, 0x6d, 0x39, 0x30, 0x5f, 0x6d, 0x6d, 0x61, 0x5f
        /*0052*/ 	.byte	0x74, 0x6d, 0x61, 0x5f, 0x67, 0x6d, 0x6d, 0x61, 0x5f, 0x73, 0x73, 0x5f, 0x77, 0x61, 0x72, 0x70
        /*0062*/ 	.byte	0x73, 0x70, 0x65, 0x63, 0x69, 0x61, 0x6c, 0x69, 0x7a, 0x65, 0x64, 0x2e, 0x68, 0x70, 0x70, 0x00
	.type		__unnamed_1,@object
	.size		__unnamed_1,(.L_0 - __unnamed_1)
__unnamed_1:
        /*0072*/ 	.byte	0x76, 0x6f, 0x69, 0x64, 0x20, 0x63, 0x75, 0x74, 0x6c, 0x61, 0x73, 0x73, 0x3a, 0x3a, 0x67, 0x65
        /* <DEDUP_REMOVED lines=180> */
        /*0bc2*/ 	.byte	0x74, 0x69, 0x74, 0x79, 0x5d, 0x00
.L_0:


//--------------------- .nv.shared._ZN7cutlass13device_kernelINS_4gemm6kernel13GemmUniversalIN4cute5tupleIJiiiiEEENS1_10collective13CollectiveMmaINS1_34MainloopSm90TmaGmmaWarpSpecializedILi2ENS5_IJNS4_1CILi1EEENSA_ILi8EEESB_EEENS1_35KernelTmaWarpSpecializedCooperativeEEENS5_IJNSA_ILi128EEESG_NSA_ILi64EEEEEENS_6half_tENS5_IJlSB_lEEESJ_NS5_IJSB_llEEENS4_8TiledMMAINS4_8MMA_AtomIJNS4_4SM904GMMA26MMA_64x128x16_F32F16F16_SSILNSP_5MajorE0ELSR_1ELNSP_7ScaleInE1ELSS_1EEEEEENS4_6LayoutINS5_IJNSA_ILi2EEESB_SB_EEENS5_IJSB_NSA_ILi0EEESY_EEEEENS5_IJNS4_10UnderscoreES11_S11_EEEEENS4_23SM90_TMA_LOAD_MULTICASTENS4_14ComposedLayoutINS4_7SwizzleILi3ELi4ELi3EEENS4_18smem_ptr_flag_bitsILi16EEENSV_INS5_IJSC_SH_EEENS5_IJSH_SB_EEEEEEEvNS4_8identityENS4_13SM90_TMA_LOADENS15_IS17_S19_NSV_INS5_IJSH_SC_EEENS5_IJSB_SH_EEEEEEEvS1E_EENS_8epilogue10collective6detail29Sm90TmaWarpSpecializedAdapterINS1M_15DefaultEpilogueISJ_SK_SK_NS1L_6thread17LinearCombinationISJ_Li1EffLNS1Q_9ScaleType4KindE0ELNS_15FloatRoundStyleE2ESJ_EENS1_15EpilogueDefaultEEEEEvvEEEEvNT_6ParamsE --------------------------
	.section	.nv.shared._ZN7cutlass13device_kernelINS_4gemm6kernel13GemmUniversalIN4cute5tupleIJiiiiEEENS1_10collective13CollectiveMmaINS1_34MainloopSm90TmaGmmaWarpSpecializedILi2ENS5_IJNS4_1CILi1EEENSA_ILi8EEESB_EEENS1_35KernelTmaWarpSpecializedCooperativeEEENS5_IJNSA_ILi128EEESG_NSA_ILi64EEEEEENS_6half_tENS5_IJlSB_lEEESJ_NS5_IJSB_llEEENS4_8TiledMMAINS4_8MMA_AtomIJNS4_4SM904GMMA26MMA_64x128x16_F32F16F16_SSILNSP_5MajorE0ELSR_1ELNSP_7ScaleInE1ELSS_1EEEEEENS4_6LayoutINS5_IJNSA_ILi2EEESB_SB_EEENS5_IJSB_NSA_ILi0EEESY_EEEEENS5_IJNS4_10UnderscoreES11_S11_EEEEENS4_23SM90_TMA_LOAD_MULTICASTENS4_14ComposedLayoutINS4_7SwizzleILi3ELi4ELi3EEENS4_18smem_ptr_flag_bitsILi16EEENSV_INS5_IJSC_SH_EEENS5_IJSH_SB_EEEEEEEvNS4_8identityENS4_13SM90_TMA_LOADENS15_IS17_S19_NSV_INS5_IJSH_SC_EEENS5_IJSB_SH_EEEEEEEvS1E_EENS_8epilogue10collective6detail29Sm90TmaWarpSpecializedAdapterINS1M_15DefaultEpilogueISJ_SK_SK_NS1L_6thread17LinearCombinationISJ_Li1EffLNS1Q_9ScaleType4KindE0ELNS_15FloatRoundStyleE2ESJ_EENS1_15EpilogueDefaultEEEEEvvEEEEvNT_6ParamsE,"aw",@nobits
	.sectionflags	@""
	.align	16
	.zero		1024


//--------------------- .nv.shared.reserved.0     --------------------------
	.section	.nv.shared.reserved.0,"aw",@nobits
	.weak		__nv_reservedSMEM_offset_0_alias
	.size		__nv_reservedSMEM_offset_0_alias, 0, 0
	.other		__nv_reservedSMEM_offset_0_alias,@"STO_CUDA_RESERVED_SHARED STV_DEFAULT"
__nv_reservedSMEM_offset_0_alias:
	.zero		0


//--------------------- .nv.global                --------------------------
	.section	.nv.global,"aw",@nobits
.nv.global:
	.type		_ZN40_INTERNAL_ec99f39c_4_k_cu_2be9611a_312934cute1_E,@object
	.size		_ZN40_INTERNAL_ec99f39c_4_k_cu_2be9611a_312934cute1_E,(_ZN40_INTERNAL_ec99f39c_4_k_cu_2be9611a_312934cuda3std3__45__cpo6cbeginE - _ZN40_INTERNAL_ec99f39c_4_k_cu_2be9611a_312934cute1_E)
_ZN40_INTERNAL_ec99f39c_4_k_cu_2be9611a_312934cute1_E:
	.zero		1
	.type		_ZN40_INTERNAL_ec99f39c_4_k_cu_2be9611a_312934cuda3std3__45__cpo6cbeginE,@object
	.size		_ZN40_INTERNAL_ec99f39c_4_k_cu_2be9611a_312934cuda3std3__45__cpo6cbeginE,(_ZN40_INTERNAL_ec99f39c_4_k_cu_2be9611a_312934cuda3std3__48in_placeE - _ZN40_INTERNAL_ec99f39c_4_k_cu_2be9611a_312934cuda3std3__45__cpo6cbeginE)
_ZN40_INTERNAL_ec99f39c_4_k_cu_2be9611a_312934cuda3std3__45__cpo6cbeginE:
	.zero		1
	.type		_ZN40_INTERNAL_ec99f39c_4_k_cu_2be9611a_312934cuda3std3__48in_placeE,@object
	.size		_ZN40_INTERNAL_ec99f39c_4_k_cu_2be9611a_312934cuda3std3__48in_placeE,(_ZN40_INTERNAL_ec99f39c_4_k_cu_2be9611a_312934cuda3std6ranges3__45__cpo9iter_moveE - _ZN40_INTERNAL_ec99f39c_4_k_cu_2be9611a_312934cuda3std3__48in_placeE)
_ZN40_INTERNAL_ec99f39c_4_k_cu_2be9611a_312934cuda3std3__48in_placeE:
	.zero		1
	.type		_ZN40_INTERNAL_ec99f39c_4_k_cu_2be9611a_312934cuda3std6ranges3__45__cpo9iter_moveE,@object
	.size		_ZN40_INTERNAL_ec99f39c_4_k_cu_2be9611a_312934cuda3std6ranges3__45__cpo9iter_moveE,(_ZN40_INTERNAL_ec99f39c_4_k_cu_2be9611a_312934cuda3std3__45__cpo5beginE - _ZN40_INTERNAL_ec99f39c_4_k_cu_2be9611a_312934cuda3std6ranges3__45__cpo9iter_moveE)
_ZN40_INTERNAL_ec99f39c_4_k_cu_2be9611a_312934cuda3std6ranges3__45__cpo9iter_moveE:
	.zero		1
	.type		_ZN40_INTERNAL_ec99f39c_4_k_cu_2be9611a_312934cuda3std3__45__cpo5beginE,@object
	.size		_ZN40_INTERNAL_ec99f39c_4_k_cu_2be9611a_312934cuda3std3__45__cpo5beginE,(_ZN40_INTERNAL_ec99f39c_4_k_cu_2be9611a_312934cuda3std3__442_GLOBAL__N__ec99f39c_4_k_cu_2be9611a_312936ignoreE - _ZN40_INTERNAL_ec99f39c_4_k_cu_2be9611a_312934cuda3std3__45__cpo5beginE)
_ZN40_INTERNAL_ec99f39c_4_k_cu_2be9611a_312934cuda3std3__45__cpo5beginE:
	.zero		1
	.type		_ZN40_INTERNAL_ec99f39c_4_k_cu_2be9611a_312934cuda3std3__442_GLOBAL__N__ec99f39c_4_k_cu_2be9611a_312936ignoreE,@object
	.size		_ZN40_INTERNAL_ec99f39c_4_k_cu_2be9611a_312934cuda3std3__442_GLOBAL__N__ec99f39c_4_k_cu_2be9611a_312936ignoreE,(_ZN40_INTERNAL_ec99f39c_4_k_cu_2be9611a_312934cute7productE - _ZN40_INTERNAL_ec99f39c_4_k_cu_2be9611a_312934cuda3std3__442_GLOBAL__N__ec99f39c_4_k_cu_2be9611a_312936ignoreE)
_ZN40_INTERNAL_ec99f39c_4_k_cu_2be9611a_312934cuda3std3__442_GLOBAL__N__ec99f39c_4_k_cu_2be9611a_312936ignoreE:
	.zero		1
	.type		_ZN40_INTERNAL_ec99f39c_4_k_cu_2be9611a_312934cute7productE,@object
	.size		_ZN40_INTERNAL_ec99f39c_4_k_cu_2be9611a_312934cute7productE,(_ZN40_INTERNAL_ec99f39c_4_k_cu_2be9611a_312934cuda3std3__45__cpo3endE - _ZN40_INTERNAL_ec99f39c_4_k_cu_2be9611a_312934cute7productE)
_ZN40_INTERNAL_ec99f39c_4_k_cu_2be9611a_312934cute7productE:
	.zero		1
	.type		_ZN40_INTERNAL_ec99f39c_4_k_cu_2be9611a_312934cuda3std3__45__cpo3endE,@object
	.size		_ZN40_INTERNAL_ec99f39c_4_k_cu_2be9611a_312934cuda3std3__45__cpo3endE,(_ZN40_INTERNAL_ec99f39c_4_k_cu_2be9611a_312934cuda3std3__419piecewise_constructE - _ZN40_INTERNAL_ec99f39c_4_k_cu_2be9611a_312934cuda3std3__45__cpo3endE)
_ZN40_INTERNAL_ec99f39c_4_k_cu_2be9611a_312934cuda3std3__45__cpo3endE:
	.zero		1
	.type		_ZN40_INTERNAL_ec99f39c_4_k_cu_2be9611a_312934cuda3std3__419piecewise_constructE,@object
	.size		_ZN40_INTERNAL_ec99f39c_4_k_cu_2be9611a_312934cuda3std3__419piecewise_constructE,(_ZN40_INTERNAL_ec99f39c_4_k_cu_2be9611a_312934cuda3std3__45__cpo4cendE - _ZN40_INTERNAL_ec99f39c_4_k_cu_2be9611a_312934cuda3std3__419piecewise_constructE)
_ZN40_INTERNAL_ec99f39c_4_k_cu_2be9611a_312934cuda3std3__419piecewise_constructE:
	.zero		1
	.type		_ZN40_INTERNAL_ec99f39c_4_k_cu_2be9611a_312934cuda3std3__45__cpo4cendE,@object
	.size		_ZN40_INTERNAL_ec99f39c_4_k_cu_2be9611a_312934cuda3std3__45__cpo4cendE,(_ZN40_INTERNAL_ec99f39c_4_k_cu_2be9611a_312934cuda3std6ranges3__45__cpo4swapE - _ZN40_INTERNAL_ec99f39c_4_k_cu_2be9611a_312934cuda3std3__45__cpo4cendE)
_ZN40_INTERNAL_ec99f39c_4_k_cu_2be9611a_312934cuda3std3__45__cpo4cendE:
	.zero		1
	.type		_ZN40_INTERNAL_ec99f39c_4_k_cu_2be9611a_312934cuda3std6ranges3__45__cpo4swapE,@object
	.size		_ZN40_INTERNAL_ec99f39c_4_k_cu_2be9611a_312934cuda3std6ranges3__45__cpo4swapE,(.L_8 - _ZN40_INTERNAL_ec99f39c_4_k_cu_2be9611a_312934cuda3std6ranges3__45__cpo4swapE)
_ZN40_INTERNAL_ec99f39c_4_k_cu_2be9611a_312934cuda3std6ranges3__45__cpo4swapE:
	.zero		1
.L_8:


//--------------------- .nv.constant0._ZN7cutlass13device_kernelINS_4gemm6kernel13GemmUniversalIN4cute5tupleIJiiiiEEENS1_10collective13CollectiveMmaINS1_34MainloopSm90TmaGmmaWarpSpecializedILi2ENS5_IJNS4_1CILi1EEENSA_ILi8EEESB_EEENS1_35KernelTmaWarpSpecializedCooperativeEEENS5_IJNSA_ILi128EEESG_NSA_ILi64EEEEEENS_6half_tENS5_IJlSB_lEEESJ_NS5_IJSB_llEEENS4_8TiledMMAINS4_8MMA_AtomIJNS4_4SM904GMMA26MMA_64x128x16_F32F16F16_SSILNSP_5MajorE0ELSR_1ELNSP_7ScaleInE1ELSS_1EEEEEENS4_6LayoutINS5_IJNSA_ILi2EEESB_SB_EEENS5_IJSB_NSA_ILi0EEESY_EEEEENS5_IJNS4_10UnderscoreES11_S11_EEEEENS4_23SM90_TMA_LOAD_MULTICASTENS4_14ComposedLayoutINS4_7SwizzleILi3ELi4ELi3EEENS4_18smem_ptr_flag_bitsILi16EEENSV_INS5_IJSC_SH_EEENS5_IJSH_SB_EEEEEEEvNS4_8identityENS4_13SM90_TMA_LOADENS15_IS17_S19_NSV_INS5_IJSH_SC_EEENS5_IJSB_SH_EEEEEEEvS1E_EENS_8epilogue10collective6detail29Sm90TmaWarpSpecializedAdapterINS1M_15DefaultEpilogueISJ_SK_SK_NS1L_6thread17LinearCombinationISJ_Li1EffLNS1Q_9ScaleType4KindE0ELNS_15FloatRoundStyleE2ESJ_EENS1_15EpilogueDefaultEEEEEvvEEEEvNT_6ParamsE --------------------------
	.section	.nv.constant0._ZN7cutlass13device_kernelINS_4gemm6kernel13GemmUniversalIN4cute5tupleIJiiiiEEENS1_10collective13CollectiveMmaINS1_34MainloopSm90TmaGmmaWarpSpecializedILi2ENS5_IJNS4_1CILi1EEENSA_ILi8EEESB_EEENS1_35KernelTmaWarpSpecializedCooperativeEEENS5_IJNSA_ILi128EEESG_NSA_ILi64EEEEEENS_6half_tENS5_IJlSB_lEEESJ_NS5_IJSB_llEEENS4_8TiledMMAINS4_8MMA_AtomIJNS4_4SM904GMMA26MMA_64x128x16_F32F16F16_SSILNSP_5MajorE0ELSR_1ELNSP_7ScaleInE1ELSS_1EEEEEENS4_6LayoutINS5_IJNSA_ILi2EEESB_SB_EEENS5_IJSB_NSA_ILi0EEESY_EEEEENS5_IJNS4_10UnderscoreES11_S11_EEEEENS4_23SM90_TMA_LOAD_MULTICASTENS4_14ComposedLayoutINS4_7SwizzleILi3ELi4ELi3EEENS4_18smem_ptr_flag_bitsILi16EEENSV_INS5_IJSC_SH_EEENS5_IJSH_SB_EEEEEEEvNS4_8identityENS4_13SM90_TMA_LOADENS15_IS17_S19_NSV_INS5_IJSH_SC_EEENS5_IJSB_SH_EEEEEEEvS1E_EENS_8epilogue10collective6detail29Sm90TmaWarpSpecializedAdapterINS1M_15DefaultEpilogueISJ_SK_SK_NS1L_6thread17LinearCombinationISJ_Li1EffLNS1Q_9ScaleType4KindE0ELNS_15FloatRoundStyleE2ESJ_EENS1_15EpilogueDefaultEEEEEvvEEEEvNT_6ParamsE,"a",@progbits
	.sectionflags	@""
	.align	4
.nv.constant0._ZN7cutlass13device_kernelINS_4gemm6kernel13GemmUniversalIN4cute5tupleIJiiiiEEENS1_10collective13CollectiveMmaINS1_34MainloopSm90TmaGmmaWarpSpecializedILi2ENS5_IJNS4_1CILi1EEENSA_ILi8EEESB_EEENS1_35KernelTmaWarpSpecializedCooperativeEEENS5_IJNSA_ILi128EEESG_NSA_ILi64EEEEEENS_6half_tENS5_IJlSB_lEEESJ_NS5_IJSB_llEEENS4_8TiledMMAINS4_8MMA_AtomIJNS4_4SM904GMMA26MMA_64x128x16_F32F16F16_SSILNSP_5MajorE0ELSR_1ELNSP_7ScaleInE1ELSS_1EEEEEENS4_6LayoutINS5_IJNSA_ILi2EEESB_SB_EEENS5_IJSB_NSA_ILi0EEESY_EEEEENS5_IJNS4_10UnderscoreES11_S11_EEEEENS4_23SM90_TMA_LOAD_MULTICASTENS4_14ComposedLayoutINS4_7SwizzleILi3ELi4ELi3EEENS4_18smem_ptr_flag_bitsILi16EEENSV_INS5_IJSC_SH_EEENS5_IJSH_SB_EEEEEEEvNS4_8identityENS4_13SM90_TMA_LOADENS15_IS17_S19_NSV_INS5_IJSH_SC_EEENS5_IJSB_SH_EEEEEEEvS1E_EENS_8epilogue10collective6detail29Sm90TmaWarpSpecializedAdapterINS1M_15DefaultEpilogueISJ_SK_SK_NS1L_6thread17LinearCombinationISJ_Li1EffLNS1Q_9ScaleType4KindE0ELNS_15FloatRoundStyleE2ESJ_EENS1_15EpilogueDefaultEEEEEvvEEEEvNT_6ParamsE:
	.zero		1664


//--------------------- SYMBOLS --------------------------

	.type		.nv.reservedSmem.offset0,@object
	.size		.nv.reservedSmem.offset0,0x4
	.type		__assertfail,@function
